	.target	sm_90a

	.elftype	@"ET_EXEC"


//--------------------- .note.nv.tkinfo           --------------------------
	.section	.note.nv.tkinfo,"",@"SHT_NOTE"
	.sectionflags	@"SHF_NOTE_NV_TKINFO"
	.tkinfo
        /*0018*/ 	.word	0x00000002
        /*0030*/ 	.string	""
        /*0030*/ 	.string	"ptxas"
        /*0030*/ 	.string	"Cuda compilation tools, release 13.0, V13.0.88"
        /*0030*/ 	.string	"Build cuda_13.0.r13.0/compiler.36424714_0"
        /*0030*/ 	.string	"-arch sm_90a -m 64 "



//--------------------- .note.nv.cuinfo           --------------------------
	.section	.note.nv.cuinfo,"",@"SHT_NOTE"
	.sectionflags	@"SHF_NOTE_NV_CUINFO"
        /*0018*/ 	.short	0x0002
        /*001a*/ 	.short	0x005a
        /*001c*/ 	.short	0x0082
	.zero		2


//--------------------- .nv.info                  --------------------------
	.section	.nv.info,"",@"SHT_CUDA_INFO"
	.align	4


	//----- nvinfo : EIATTR_REGCOUNT
	.align		4
        /*0000*/ 	.byte	0x04, 0x2f
        /*0002*/ 	.short	(.L_15 - .L_14)
	.align		4
.L_14:
        /*0004*/ 	.word	index@(_ZN7cutlass13device_kernelINS_4gemm6kernel13GemmUniversalIN4cute5tupleIJiiiiEEENS1_10collective13CollectiveMmaINS1_34MainloopSm90TmaGmmaWarpSpecializedILi19ENS5_IJNS4_1CILi1EEESB_SB_EEENS1_35KernelTmaWarpSpecializedCooperativeEEENS5_IJNSA_ILi128EEENSA_ILi240EEENSA_ILi32EEEEEEaNS5_IJlSB_lEEEaSJ_NS4_8TiledMMAINS4_8MMA_AtomIJNS4_4SM904GMMA26MMA_64x16x32_S32S8S8_SS_TNEEEENS4_6LayoutINS5_IJNSA_ILi2EEESB_SB_EEENS5_IJSB_NSA_ILi0EEEST_EEEEENS5_IJNS4_10UnderscoreESW_SW_EEEEENS4_13SM90_TMA_LOADENS4_14ComposedLayoutINS4_7SwizzleILi1ELi4ELi3EEENS4_18smem_ptr_flag_bitsILi8EEENSQ_INS5_IJNSA_ILi8EEESH_EEENS5_IJSH_SB_EEEEEEEvNS4_8identityESZ_S19_vS1A_EENS_8epilogue10collective6detail29Sm90TmaWarpSpecializedAdapterINS1D_15DefaultEpilogueIaSJ_SJ_NS1C_6thread17LinearCombinationIaLi1EiiLNS1H_9ScaleType4KindE0ELNS_15FloatRoundStyleE2EaEENS1_15EpilogueDefaultEEEEEvvEEEEvNT_6ParamsE)
        /*0008*/ 	.word	0x000000a8


	//----- nvinfo : EIATTR_FRAME_SIZE
	.align		4
.L_15:
        /*000c*/ 	.byte	0x04, 0x11
        /*000e*/ 	.short	(.L_17 - .L_16)
	.align		4
.L_16:
        /*0010*/ 	.word	index@(_ZN7cutlass13device_kernelINS_4gemm6kernel13GemmUniversalIN4cute5tupleIJiiiiEEENS1_10collective13CollectiveMmaINS1_34MainloopSm90TmaGmmaWarpSpecializedILi19ENS5_IJNS4_1CILi1EEESB_SB_EEENS1_35KernelTmaWarpSpecializedCooperativeEEENS5_IJNSA_ILi128EEENSA_ILi240EEENSA_ILi32EEEEEEaNS5_IJlSB_lEEEaSJ_NS4_8TiledMMAINS4_8MMA_AtomIJNS4_4SM904GMMA26MMA_64x16x32_S32S8S8_SS_TNEEEENS4_6LayoutINS5_IJNSA_ILi2EEESB_SB_EEENS5_IJSB_NSA_ILi0EEEST_EEEEENS5_IJNS4_10UnderscoreESW_SW_EEEEENS4_13SM90_TMA_LOADENS4_14ComposedLayoutINS4_7SwizzleILi1ELi4ELi3EEENS4_18smem_ptr_flag_bitsILi8EEENSQ_INS5_IJNSA_ILi8EEESH_EEENS5_IJSH_SB_EEEEEEEvNS4_8identityESZ_S19_vS1A_EENS_8epilogue10collective6detail29Sm90TmaWarpSpecializedAdapterINS1D_15DefaultEpilogueIaSJ_SJ_NS1C_6thread17LinearCombinationIaLi1EiiLNS1H_9ScaleType4KindE0ELNS_15FloatRoundStyleE2EaEENS1_15EpilogueDefaultEEEEEvvEEEEvNT_6ParamsE)
        /*0014*/ 	.word	0x00000000


	//----- nvinfo : EIATTR_MIN_STACK_SIZE
	.align		4
.L_17:
        /*0018*/ 	.byte	0x04, 0x12
        /*001a*/ 	.short	(.L_19 - .L_18)
	.align		4
.L_18:
        /*001c*/ 	.word	index@(_ZN7cutlass13device_kernelINS_4gemm6kernel13GemmUniversalIN4cute5tupleIJiiiiEEENS1_10collective13CollectiveMmaINS1_34MainloopSm90TmaGmmaWarpSpecializedILi19ENS5_IJNS4_1CILi1EEESB_SB_EEENS1_35KernelTmaWarpSpecializedCooperativeEEENS5_IJNSA_ILi128EEENSA_ILi240EEENSA_ILi32EEEEEEaNS5_IJlSB_lEEEaSJ_NS4_8TiledMMAINS4_8MMA_AtomIJNS4_4SM904GMMA26MMA_64x16x32_S32S8S8_SS_TNEEEENS4_6LayoutINS5_IJNSA_ILi2EEESB_SB_EEENS5_IJSB_NSA_ILi0EEEST_EEEEENS5_IJNS4_10UnderscoreESW_SW_EEEEENS4_13SM90_TMA_LOADENS4_14ComposedLayoutINS4_7SwizzleILi1ELi4ELi3EEENS4_18smem_ptr_flag_bitsILi8EEENSQ_INS5_IJNSA_ILi8EEESH_EEENS5_IJSH_SB_EEEEEEEvNS4_8identityESZ_S19_vS1A_EENS_8epilogue10collective6detail29Sm90TmaWarpSpecializedAdapterINS1D_15DefaultEpilogueIaSJ_SJ_NS1C_6thread17LinearCombinationIaLi1EiiLNS1H_9ScaleType4KindE0ELNS_15FloatRoundStyleE2EaEENS1_15EpilogueDefaultEEEEEvvEEEEvNT_6ParamsE)
        /*0020*/ 	.word	0x00000000
.L_19:


//--------------------- .nv.compat                --------------------------
	.section	.nv.compat,"",@"SHT_CUDA_COMPAT_INFO"
	.align	4
        /*0000*/ 	.byte	0x02, 0x09, 0x01, 0x00, 0x02, 0x02, 0x04, 0x00, 0x02, 0x05, 0x05, 0x00, 0x03, 0x07, 0x01, 0x01
        /*0010*/ 	.byte	0x02, 0x03, 0x01, 0x00, 0x02, 0x06, 0x01, 0x00, 0x04, 0x0b, 0x08, 0x00, 0x00, 0x00, 0x00, 0x00
        /*0020*/ 	.byte	0x00, 0x00, 0x00, 0x00


//--------------------- .nv.info._ZN7cutlass13device_kernelINS_4gemm6kernel13GemmUniversalIN4cute5tupleIJiiiiEEENS1_10collective13CollectiveMmaINS1_34MainloopSm90TmaGmmaWarpSpecializedILi19ENS5_IJNS4_1CILi1EEESB_SB_EEENS1_35KernelTmaWarpSpecializedCooperativeEEENS5_IJNSA_ILi128EEENSA_ILi240EEENSA_ILi32EEEEEEaNS5_IJlSB_lEEEaSJ_NS4_8TiledMMAINS4_8MMA_AtomIJNS4_4SM904GMMA26MMA_64x16x32_S32S8S8_SS_TNEEEENS4_6LayoutINS5_IJNSA_ILi2EEESB_SB_EEENS5_IJSB_NSA_ILi0EEEST_EEEEENS5_IJNS4_10UnderscoreESW_SW_EEEEENS4_13SM90_TMA_LOADENS4_14ComposedLayoutINS4_7SwizzleILi1ELi4ELi3EEENS4_18smem_ptr_flag_bitsILi8EEENSQ_INS5_IJNSA_ILi8EEESH_EEENS5_IJSH_SB_EEEEEEEvNS4_8identityESZ_S19_vS1A_EENS_8epilogue10collective6detail29Sm90TmaWarpSpecializedAdapterINS1D_15DefaultEpilogueIaSJ_SJ_NS1C_6thread17LinearCombinationIaLi1EiiLNS1H_9ScaleType4KindE0ELNS_15FloatRoundStyleE2EaEENS1_15EpilogueDefaultEEEEEvvEEEEvNT_6ParamsE --------------------------
	.section	.nv.info._ZN7cutlass13device_kernelINS_4gemm6kernel13GemmUniversalIN4cute5tupleIJiiiiEEENS1_10collective13CollectiveMmaINS1_34MainloopSm90TmaGmmaWarpSpecializedILi19ENS5_IJNS4_1CILi1EEESB_SB_EEENS1_35KernelTmaWarpSpecializedCooperativeEEENS5_IJNSA_ILi128EEENSA_ILi240EEENSA_ILi32EEEEEEaNS5_IJlSB_lEEEaSJ_NS4_8TiledMMAINS4_8MMA_AtomIJNS4_4SM904GMMA26MMA_64x16x32_S32S8S8_SS_TNEEEENS4_6LayoutINS5_IJNSA_ILi2EEESB_SB_EEENS5_IJSB_NSA_ILi0EEEST_EEEEENS5_IJNS4_10UnderscoreESW_SW_EEEEENS4_13SM90_TMA_LOADENS4_14ComposedLayoutINS4_7SwizzleILi1ELi4ELi3EEENS4_18smem_ptr_flag_bitsILi8EEENSQ_INS5_IJNSA_ILi8EEESH_EEENS5_IJSH_SB_EEEEEEEvNS4_8identityESZ_S19_vS1A_EENS_8epilogue10collective6detail29Sm90TmaWarpSpecializedAdapterINS1D_15DefaultEpilogueIaSJ_SJ_NS1C_6thread17LinearCombinationIaLi1EiiLNS1H_9ScaleType4KindE0ELNS_15FloatRoundStyleE2EaEENS1_15EpilogueDefaultEEEEEvvEEEEvNT_6ParamsE,"",@"SHT_CUDA_INFO"
	.sectionflags	@""
	.align	4


	//----- nvinfo : EIATTR_CUDA_API_VERSION
	.align		4
        /*0000*/ 	.byte	0x04, 0x37
        /*0002*/ 	.short	(.L_21 - .L_20)
.L_20:
        /*0004*/ 	.word	0x00000082


	//----- nvinfo : EIATTR_KPARAM_INFO
	.align		4
.L_21:
        /*0008*/ 	.byte	0x04, 0x17
        /*000a*/ 	.short	(.L_23 - .L_22)
.L_22:
        /*000c*/ 	.word	0x00000000
        /*0010*/ 	.short	0x0000
        /*0012*/ 	.short	0x0070
        /*0014*/ 	.byte	0x00, 0xf0, 0x01, 0x10


	//----- nvinfo : EIATTR_SPARSE_MMA_MASK
	.align		4
.L_23:
        /*0018*/ 	.byte	0x03, 0x50
        /*001a*/ 	.short	0x0000


	//----- nvinfo : EIATTR_MAXREG_COUNT
	.align		4
        /*001c*/ 	.byte	0x03, 0x1b
        /*001e*/ 	.short	0x00a8


	//----- nvinfo : EIATTR_NUM_BARRIERS
	.align		4
        /*0020*/ 	.byte	0x02, 0x4c
        /*0022*/ 	.byte	0x01
	.zero		1


	//----- nvinfo : EIATTR_EXTERNS
	.align		4
        /*0024*/ 	.byte	0x04, 0x0f
        /*0026*/ 	.short	(.L_25 - .L_24)


	//   ....[0]....
	.align		4
.L_24:
        /*0028*/ 	.word	index@(__assertfail)


	//----- nvinfo : EIATTR_MERCURY_ISA_VERSION
	.align		4
.L_25:
        /*002c*/ 	.byte	0x03, 0x5f
        /*002e*/ 	.short	0x0101


	//----- nvinfo : EIATTR_INT_WARP_WIDE_INSTR_OFFSETS
	.align		4
        /*0030*/ 	.byte	0x04, 0x31
        /*0032*/ 	.short	(.L_27 - .L_26)


	//   ....[0]....
.L_26:
        /*0034*/ 	.word	0x00000600


	//   ....[1]....
        /*0038*/ 	.word	0x00000610


	//   ....[2]....
        /*003c*/ 	.word	0x000006d0


	//----- nvinfo : EIATTR_COOP_GROUP_MASK_REGIDS
	.align		4
.L_27:
        /*0040*/ 	.byte	0x04, 0x29
        /*0042*/ 	.short	(.L_29 - .L_28)


	//   ....[0]....
.L_28:
        /*0044*/ 	.word	0xffffffff


	//   ....[1]....
        /*0048*/ 	.word	0xffffffff


	//   ....[2]....
        /*004c*/ 	.word	0xffffffff


	//   ....[3]....
        /*0050*/ 	.word	0xffffffff


	//   ....[4]....
        /*0054*/ 	.word	0xffffffff


	//----- nvinfo : EIATTR_COOP_GROUP_INSTR_OFFSETS
	.align		4
.L_29:
        /*0058*/ 	.byte	0x04, 0x28
        /*005a*/ 	.short	(.L_31 - .L_30)


	//   ....[0]....
.L_30:
        /*005c*/ 	.word	0x00000060


	//   ....[1]....
        /*0060*/ 	.word	0x00000070


	//   ....[2]....
        /*0064*/ 	.word	0x00000130


	//   ....[3]....
        /*0068*/ 	.word	0x000004d0


	//   ....[4]....
        /*006c*/ 	.word	0x00001390


	//----- nvinfo : EIATTR_REG_RECONFIG
	.align		4
.L_31:
        /*0070*/ 	.byte	0x01, 0x54
	.zero		2


	//----- nvinfo : EIATTR_SYSCALL_OFFSETS
	.align		4
        /*0074*/ 	.byte	0x04, 0x46
        /*0076*/ 	.short	(.L_33 - .L_32)


	//   ....[0]....
.L_32:
        /*0078*/ 	.word	0x00001580


	//----- nvinfo : EIATTR_MBARRIER_INSTR_OFFSETS
	.align		4
.L_33:
        /*007c*/ 	.byte	0x04, 0x39
        /*007e*/ 	.short	(.L_35 - .L_34)


	//   ....[0]....
.L_34:
        /*0080*/ 	.word	0x00000250
        /*0084*/ 	.word	0x000000ff
        /*0088*/ 	.word	0x00000000
        /*008c*/ 	.short	0x0100
        /*008e*/ 	.byte	0x08
	.zero		1


	//   ....[1]....
        /*0090*/ 	.word	0x00000260
        /*0094*/ 	.word	0x000000ff
        /*0098*/ 	.word	0x00000098
        /*009c*/ 	.short	0x0100
        /*009e*/ 	.byte	0x08
	.zero		1


	//   ....[2]....
        /*00a0*/ 	.word	0x00000270
        /*00a4*/ 	.word	0x000000ff
        /*00a8*/ 	.word	0x00000008
        /*00ac*/ 	.short	0x0100
        /*00ae*/ 	.byte	0x08
	.zero		1


	//   ....[3]....
        /*00b0*/ 	.word	0x00000280
        /*00b4*/ 	.word	0x000000ff
        /*00b8*/ 	.word	0x000000a0
        /*00bc*/ 	.short	0x0100
        /*00be*/ 	.byte	0x08
	.zero		1


	//   ....[4]....
        /*00c0*/ 	.word	0x00000290
        /*00c4*/ 	.word	0x000000ff
        /*00c8*/ 	.word	0x00000010
        /*00cc*/ 	.short	0x0100
        /*00ce*/ 	.byte	0x08
	.zero		1


	//   ....[5]....
        /*00d0*/ 	.word	0x000002a0
        /*00d4*/ 	.word	0x000000ff
        /*00d8*/ 	.word	0x000000a8
        /*00dc*/ 	.short	0x0100
        /*00de*/ 	.byte	0x08
	.zero		1


	//   ....[6]....
        /*00e0*/ 	.word	0x000002b0
        /*00e4*/ 	.word	0x000000ff
        /*00e8*/ 	.word	0x00000018
        /*00ec*/ 	.short	0x0100
        /*00ee*/ 	.byte	0x08
	.zero		1


	//   ....[7]....
        /*00f0*/ 	.word	0x000002c0
        /*00f4*/ 	.word	0x000000ff
        /*00f8*/ 	.word	0x000000b0
        /*00fc*/ 	.short	0x0100
        /*00fe*/ 	.byte	0x08
	.zero		1


	//   ....[8]....
        /*0100*/ 	.word	0x000002d0
        /*0104*/ 	.word	0x000000ff
        /*0108*/ 	.word	0x00000020
        /*010c*/ 	.short	0x0100
        /*010e*/ 	.byte	0x08
	.zero		1


	//   ....[9]....
        /*0110*/ 	.word	0x000002e0
        /*0114*/ 	.word	0x000000ff
        /*0118*/ 	.word	0x000000b8
        /*011c*/ 	.short	0x0100
        /*011e*/ 	.byte	0x08
	.zero		1


	//   ....[10]....
        /*0120*/ 	.word	0x000002f0
        /*0124*/ 	.word	0x000000ff
        /*0128*/ 	.word	0x00000028
        /*012c*/ 	.short	0x0100
        /*012e*/ 	.byte	0x08
	.zero		1


	//   ....[11]....
        /*0130*/ 	.word	0x00000300
        /*0134*/ 	.word	0x000000ff
        /*0138*/ 	.word	0x000000c0
        /*013c*/ 	.short	0x0100
        /*013e*/ 	.byte	0x08
	.zero		1


	//   ....[12]....
        /*0140*/ 	.word	0x00000310
        /*0144*/ 	.word	0x000000ff
        /*0148*/ 	.word	0x00000030
        /*014c*/ 	.short	0x0100
        /*014e*/ 	.byte	0x08
	.zero		1


	//   ....[13]....
        /*0150*/ 	.word	0x00000320
        /*0154*/ 	.word	0x000000ff
        /*0158*/ 	.word	0x000000c8
        /*015c*/ 	.short	0x0100
        /*015e*/ 	.byte	0x08
	.zero		1


	//   ....[14]....
        /*0160*/ 	.word	0x00000330
        /*0164*/ 	.word	0x000000ff
        /*0168*/ 	.word	0x00000038
        /*016c*/ 	.short	0x0100
        /*016e*/ 	.byte	0x08
	.zero		1


	//   ....[15]....
        /*0170*/ 	.word	0x00000340
        /*0174*/ 	.word	0x000000ff
        /*0178*/ 	.word	0x000000d0
        /*017c*/ 	.short	0x0100
        /*017e*/ 	.byte	0x08
	.zero		1


	//   ....[16]....
        /*0180*/ 	.word	0x00000350
        /*0184*/ 	.word	0x000000ff
        /*0188*/ 	.word	0x00000040
        /*018c*/ 	.short	0x0100
        /*018e*/ 	.byte	0x08
	.zero		1


	//   ....[17]....
        /*0190*/ 	.word	0x00000360
        /*0194*/ 	.word	0x000000ff
        /*0198*/ 	.word	0x000000d8
        /*019c*/ 	.short	0x0100
        /*019e*/ 	.byte	0x08
	.zero		1


	//   ....[18]....
        /*01a0*/ 	.word	0x00000370
        /*01a4*/ 	.word	0x000000ff
        /*01a8*/ 	.word	0x00000048
        /*01ac*/ 	.short	0x0100
        /*01ae*/ 	.byte	0x08
	.zero		1


	//   ....[19]....
        /*01b0*/ 	.word	0x00000380
        /*01b4*/ 	.word	0x000000ff
        /*01b8*/ 	.word	0x000000e0
        /*01bc*/ 	.short	0x0100
        /*01be*/ 	.byte	0x08
	.zero		1


	//   ....[20]....
        /*01c0*/ 	.word	0x00000390
        /*01c4*/ 	.word	0x000000ff
        /*01c8*/ 	.word	0x00000050
        /*01cc*/ 	.short	0x0100
        /*01ce*/ 	.byte	0x08
	.zero		1


	//   ....[21]....
        /*01d0*/ 	.word	0x000003a0
        /*01d4*/ 	.word	0x000000ff
        /*01d8*/ 	.word	0x000000e8
        /*01dc*/ 	.short	0x0100
        /*01de*/ 	.byte	0x08
	.zero		1


	//   ....[22]....
        /*01e0*/ 	.word	0x000003b0
        /*01e4*/ 	.word	0x000000ff
        /*01e8*/ 	.word	0x00000058
        /*01ec*/ 	.short	0x0100
        /*01ee*/ 	.byte	0x08
	.zero		1


	//   ....[23]....
        /*01f0*/ 	.word	0x000003c0
        /*01f4*/ 	.word	0x000000ff
        /*01f8*/ 	.word	0x000000f0
        /*01fc*/ 	.short	0x0100
        /*01fe*/ 	.byte	0x08
	.zero		1


	//   ....[24]....
        /*0200*/ 	.word	0x000003d0
        /*0204*/ 	.word	0x000000ff
        /*0208*/ 	.word	0x00000060
        /*020c*/ 	.short	0x0100
        /*020e*/ 	.byte	0x08
	.zero		1


	//   ....[25]....
        /*0210*/ 	.word	0x000003e0
        /*0214*/ 	.word	0x000000ff
        /*0218*/ 	.word	0x000000f8
        /*021c*/ 	.short	0x0100
        /*021e*/ 	.byte	0x08
	.zero		1


	//   ....[26]....
        /*0220*/ 	.word	0x000003f0
        /*0224*/ 	.word	0x000000ff
        /*0228*/ 	.word	0x00000068
        /*022c*/ 	.short	0x0100
        /*022e*/ 	.byte	0x08
	.zero		1


	//   ....[27]....
        /*0230*/ 	.word	0x00000400
        /*0234*/ 	.word	0x000000ff
        /*0238*/ 	.word	0x00000100
        /*023c*/ 	.short	0x0100
        /*023e*/ 	.byte	0x08
	.zero		1


	//   ....[28]....
        /*0240*/ 	.word	0x00000410
        /*0244*/ 	.word	0x000000ff
        /*0248*/ 	.word	0x00000070
        /*024c*/ 	.short	0x0100
        /*024e*/ 	.byte	0x08
	.zero		1


	//   ....[29]....
        /*0250*/ 	.word	0x00000420
        /*0254*/ 	.word	0x000000ff
        /*0258*/ 	.word	0x00000108
        /*025c*/ 	.short	0x0100
        /*025e*/ 	.byte	0x08
	.zero		1


	//   ....[30]....
        /*0260*/ 	.word	0x00000430
        /*0264*/ 	.word	0x000000ff
        /*0268*/ 	.word	0x00000078
        /*026c*/ 	.short	0x0100
        /*026e*/ 	.byte	0x08
	.zero		1


	//   ....[31]....
        /*0270*/ 	.word	0x00000440
        /*0274*/ 	.word	0x000000ff
        /*0278*/ 	.word	0x00000110
        /*027c*/ 	.short	0x0100
        /*027e*/ 	.byte	0x08
	.zero		1


	//   ....[32]....
        /*0280*/ 	.word	0x00000450
        /*0284*/ 	.word	0x000000ff
        /*0288*/ 	.word	0x00000080
        /*028c*/ 	.short	0x0100
        /*028e*/ 	.byte	0x08
	.zero		1


	//   ....[33]....
        /*0290*/ 	.word	0x00000460
        /*0294*/ 	.word	0x000000ff
        /*0298*/ 	.word	0x00000118
        /*029c*/ 	.short	0x0100
        /*029e*/ 	.byte	0x08
	.zero		1


	//   ....[34]....
        /*02a0*/ 	.word	0x00000470
        /*02a4*/ 	.word	0x000000ff
        /*02a8*/ 	.word	0x00000088
        /*02ac*/ 	.short	0x0100
        /*02ae*/ 	.byte	0x08
	.zero		1


	//   ....[35]....
        /*02b0*/ 	.word	0x00000480
        /*02b4*/ 	.word	0x000000ff
        /*02b8*/ 	.word	0x00000120
        /*02bc*/ 	.short	0x0100
        /*02be*/ 	.byte	0x08
	.zero		1


	//   ....[36]....
        /*02c0*/ 	.word	0x00000490
        /*02c4*/ 	.word	0x000000ff
        /*02c8*/ 	.word	0x00000090
        /*02cc*/ 	.short	0x0100
        /*02ce*/ 	.byte	0x08
	.zero		1


	//   ....[37]....
        /*02d0*/ 	.word	0x000004a0
        /*02d4*/ 	.word	0x000000ff
        /*02d8*/ 	.word	0x00000128
        /*02dc*/ 	.short	0x0100
        /*02de*/ 	.byte	0x08
	.zero		1


	//   ....[38]....
        /*02e0*/ 	.word	0x00000740
        /*02e4*/ 	.word	0x000000ff
        /*02e8*/ 	.word	0x00000140
        /*02ec*/ 	.short	0x0100
        /*02ee*/ 	.byte	0x08
	.zero		1


	//   ....[39]....
        /*02f0*/ 	.word	0x000007d0
        /*02f4*/ 	.word	0x000000ff
        /*02f8*/ 	.word	0x00000148
        /*02fc*/ 	.short	0x0100
        /*02fe*/ 	.byte	0x08
	.zero		1


	//   ....[40]....
        /*0300*/ 	.word	0x00001610
        /*0304*/ 	.word	0x00000000
        /*0308*/ 	.word	0x00000000
        /*030c*/ 	.short	0x010a
        /*030e*/ 	.byte	0x3f
	.zero		1


	//   ....[41]....
        /*0310*/ 	.word	0x00001650
        /*0314*/ 	.word	0x00000000
        /*0318*/ 	.word	0x00000000
        /*031c*/ 	.short	0x010a
        /*031e*/ 	.byte	0x3f
	.zero		1


	//   ....[42]....
        /*0320*/ 	.word	0x00001eb0
        /*0324*/ 	.word	0x00000004
        /*0328*/ 	.word	0x00000000
        /*032c*/ 	.short	0x010a
        /*032e*/ 	.byte	0x3f
	.zero		1


	//   ....[43]....
        /*0330*/ 	.word	0x00001ef0
        /*0334*/ 	.word	0x00000004
        /*0338*/ 	.word	0x00000000
        /*033c*/ 	.short	0x010a
        /*033e*/ 	.byte	0x3f
	.zero		1


	//   ....[44]....
        /*0340*/ 	.word	0x00002530
        /*0344*/ 	.word	0x00000004
        /*0348*/ 	.word	0x00000000
        /*034c*/ 	.short	0x0101
        /*034e*/ 	.byte	0x3f
	.zero		1


	//   ....[45]....
        /*0350*/ 	.word	0x00002710
        /*0354*/ 	.word	0x00000000
        /*0358*/ 	.word	0x00000000
        /*035c*/ 	.short	0x0101
        /*035e*/ 	.byte	0x3f
	.zero		1


	//   ....[46]....
        /*0360*/ 	.word	0x00009c00
        /*0364*/ 	.word	0x0000000e
        /*0368*/ 	.word	0x00000098
        /*036c*/ 	.short	0x010a
        /*036e*/ 	.byte	0x3f
	.zero		1


	//   ....[47]....
        /*0370*/ 	.word	0x0000a000
        /*0374*/ 	.word	0x00000006
        /*0378*/ 	.word	0x00000148
        /*037c*/ 	.short	0x0101
        /*037e*/ 	.byte	0x3f
	.zero		1


	//   ....[48]....
        /*0380*/ 	.word	0x0000a6e0
        /*0384*/ 	.word	0x00000007
        /*0388*/ 	.word	0x00000000
        /*038c*/ 	.short	0x010a
        /*038e*/ 	.byte	0x3f
	.zero		1


	//   ....[49]....
        /*0390*/ 	.word	0x0000a760
        /*0394*/ 	.word	0x00000009
        /*0398*/ 	.word	0x00000000
        /*039c*/ 	.short	0x010a
        /*039e*/ 	.byte	0x3f
	.zero		1


	//   ....[50]....
        /*03a0*/ 	.word	0x0000a7f0
        /*03a4*/ 	.word	0x00000006
        /*03a8*/ 	.word	0x00000000
        /*03ac*/ 	.short	0x010a
        /*03ae*/ 	.byte	0x3f
	.zero		1


	//   ....[51]....
        /*03b0*/ 	.word	0x0000a880
        /*03b4*/ 	.word	0x00000009
        /*03b8*/ 	.word	0x00000000
        /*03bc*/ 	.short	0x010a
        /*03be*/ 	.byte	0x3f
	.zero		1


	//   ....[52]....
        /*03c0*/ 	.word	0x0000a910
        /*03c4*/ 	.word	0x00000006
        /*03c8*/ 	.word	0x00000000
        /*03cc*/ 	.short	0x010a
        /*03ce*/ 	.byte	0x3f
	.zero		1


	//   ....[53]....
        /*03d0*/ 	.word	0x0000a9a0
        /*03d4*/ 	.word	0x00000009
        /*03d8*/ 	.word	0x00000000
        /*03dc*/ 	.short	0x010a
        /*03de*/ 	.byte	0x3f
	.zero		1


	//   ....[54]....
        /*03e0*/ 	.word	0x0000aa30
        /*03e4*/ 	.word	0x00000006
        /*03e8*/ 	.word	0x00000000
        /*03ec*/ 	.short	0x010a
        /*03ee*/ 	.byte	0x3f
	.zero		1


	//   ....[55]....
        /*03f0*/ 	.word	0x0000aac0
        /*03f4*/ 	.word	0x00000009
        /*03f8*/ 	.word	0x00000000
        /*03fc*/ 	.short	0x010a
        /*03fe*/ 	.byte	0x3f
	.zero		1


	//   ....[56]....
        /*0400*/ 	.word	0x0000ab50
        /*0404*/ 	.word	0x00000006
        /*0408*/ 	.word	0x00000000
        /*040c*/ 	.short	0x010a
        /*040e*/ 	.byte	0x3f
	.zero		1


	//   ....[57]....
        /*0410*/ 	.word	0x0000abe0
        /*0414*/ 	.word	0x00000009
        /*0418*/ 	.word	0x00000000
        /*041c*/ 	.short	0x010a
        /*041e*/ 	.byte	0x3f
	.zero		1


	//   ....[58]....
        /*0420*/ 	.word	0x0000ac70
        /*0424*/ 	.word	0x00000006
        /*0428*/ 	.word	0x00000000
        /*042c*/ 	.short	0x010a
        /*042e*/ 	.byte	0x3f
	.zero		1


	//   ....[59]....
        /*0430*/ 	.word	0x0000ad00
        /*0434*/ 	.word	0x00000009
        /*0438*/ 	.word	0x00000000
        /*043c*/ 	.short	0x010a
        /*043e*/ 	.byte	0x3f
	.zero		1


	//   ....[60]....
        /*0440*/ 	.word	0x0000ad90
        /*0444*/ 	.word	0x00000006
        /*0448*/ 	.word	0x00000000
        /*044c*/ 	.short	0x010a
        /*044e*/ 	.byte	0x3f
	.zero		1


	//   ....[61]....
        /*0450*/ 	.word	0x0000ae20
        /*0454*/ 	.word	0x00000009
        /*0458*/ 	.word	0x00000000
        /*045c*/ 	.short	0x010a
        /*045e*/ 	.byte	0x3f
	.zero		1


	//   ....[62]....
        /*0460*/ 	.word	0x0000aeb0
        /*0464*/ 	.word	0x00000006
        /*0468*/ 	.word	0x00000000
        /*046c*/ 	.short	0x010a
        /*046e*/ 	.byte	0x3f
	.zero		1


	//   ....[63]....
        /*0470*/ 	.word	0x0000af40
        /*0474*/ 	.word	0x00000009
        /*0478*/ 	.word	0x00000000
        /*047c*/ 	.short	0x010a
        /*047e*/ 	.byte	0x3f
	.zero		1


	//   ....[64]....
        /*0480*/ 	.word	0x0000afd0
        /*0484*/ 	.word	0x00000006
        /*0488*/ 	.word	0x00000000
        /*048c*/ 	.short	0x010a
        /*048e*/ 	.byte	0x3f
	.zero		1


	//   ....[65]....
        /*0490*/ 	.word	0x0000b060
        /*0494*/ 	.word	0x00000009
        /*0498*/ 	.word	0x00000000
        /*049c*/ 	.short	0x010a
        /*049e*/ 	.byte	0x3f
	.zero		1


	//   ....[66]....
        /*04a0*/ 	.word	0x0000b0f0
        /*04a4*/ 	.word	0x00000003
        /*04a8*/ 	.word	0x00000000
        /*04ac*/ 	.short	0x010a
        /*04ae*/ 	.byte	0x3f
	.zero		1


	//   ....[67]....
        /*04b0*/ 	.word	0x0000b150
        /*04b4*/ 	.word	0x00000000
        /*04b8*/ 	.word	0x00000000
        /*04bc*/ 	.short	0x010a
        /*04be*/ 	.byte	0x3f
	.zero		1


	//   ....[68]....
        /*04c0*/ 	.word	0x0000b1a0
        /*04c4*/ 	.word	0x00000004
        /*04c8*/ 	.word	0x00000000
        /*04cc*/ 	.short	0x010a
        /*04ce*/ 	.byte	0x3f
	.zero		1


	//   ....[69]....
        /*04d0*/ 	.word	0x0000b270
        /*04d4*/ 	.word	0x0000000e
        /*04d8*/ 	.word	0x00000098
        /*04dc*/ 	.short	0x010a
        /*04de*/ 	.byte	0x3f
	.zero		1


	//   ....[70]....
        /*04e0*/ 	.word	0x0000b340
        /*04e4*/ 	.word	0x00000007
        /*04e8*/ 	.word	0x00000000
        /*04ec*/ 	.short	0x010a
        /*04ee*/ 	.byte	0x3f
	.zero		1


	//   ....[71]....
        /*04f0*/ 	.word	0x0000b390
        /*04f4*/ 	.word	0x00000009
        /*04f8*/ 	.word	0x00000000
        /*04fc*/ 	.short	0x010a
        /*04fe*/ 	.byte	0x3f
	.zero		1


	//   ....[72]....
        /*0500*/ 	.word	0x0000b3e0
        /*0504*/ 	.word	0x00000006
        /*0508*/ 	.word	0x00000000
        /*050c*/ 	.short	0x010a
        /*050e*/ 	.byte	0x3f
	.zero		1


	//   ....[73]....
        /*0510*/ 	.word	0x0000b430
        /*0514*/ 	.word	0x00000009
        /*0518*/ 	.word	0x00000000
        /*051c*/ 	.short	0x010a
        /*051e*/ 	.byte	0x3f
	.zero		1


	//   ....[74]....
        /*0520*/ 	.word	0x0000b480
        /*0524*/ 	.word	0x00000006
        /*0528*/ 	.word	0x00000000
        /*052c*/ 	.short	0x010a
        /*052e*/ 	.byte	0x3f
	.zero		1


	//   ....[75]....
        /*0530*/ 	.word	0x0000b4d0
        /*0534*/ 	.word	0x00000009
        /*0538*/ 	.word	0x00000000
        /*053c*/ 	.short	0x010a
        /*053e*/ 	.byte	0x3f
	.zero		1


	//   ....[76]....
        /*0540*/ 	.word	0x0000b520
        /*0544*/ 	.word	0x00000006
        /*0548*/ 	.word	0x00000000
        /*054c*/ 	.short	0x010a
        /*054e*/ 	.byte	0x3f
	.zero		1


	//   ....[77]....
        /*0550*/ 	.word	0x0000b570
        /*0554*/ 	.word	0x00000009
        /*0558*/ 	.word	0x00000000
        /*055c*/ 	.short	0x010a
        /*055e*/ 	.byte	0x3f
	.zero		1


	//   ....[78]....
        /*0560*/ 	.word	0x0000b5c0
        /*0564*/ 	.word	0x00000006
        /*0568*/ 	.word	0x00000000
        /*056c*/ 	.short	0x010a
        /*056e*/ 	.byte	0x3f
	.zero		1


	//   ....[79]....
        /*0570*/ 	.word	0x0000b610
        /*0574*/ 	.word	0x00000009
        /*0578*/ 	.word	0x00000000
        /*057c*/ 	.short	0x010a
        /*057e*/ 	.byte	0x3f
	.zero		1


	//   ....[80]....
        /*0580*/ 	.word	0x0000b660
        /*0584*/ 	.word	0x00000006
        /*0588*/ 	.word	0x00000000
        /*058c*/ 	.short	0x010a
        /*058e*/ 	.byte	0x3f
	.zero		1


	//   ....[81]....
        /*0590*/ 	.word	0x0000b6b0
        /*0594*/ 	.word	0x00000009
        /*0598*/ 	.word	0x00000000
        /*059c*/ 	.short	0x010a
        /*059e*/ 	.byte	0x3f
	.zero		1


	//   ....[82]....
        /*05a0*/ 	.word	0x0000b700
        /*05a4*/ 	.word	0x00000006
        /*05a8*/ 	.word	0x00000000
        /*05ac*/ 	.short	0x010a
        /*05ae*/ 	.byte	0x3f
	.zero		1


	//   ....[83]....
        /*05b0*/ 	.word	0x0000b750
        /*05b4*/ 	.word	0x00000009
        /*05b8*/ 	.word	0x00000000
        /*05bc*/ 	.short	0x010a
        /*05be*/ 	.byte	0x3f
	.zero		1


	//   ....[84]....
        /*05c0*/ 	.word	0x0000b7a0
        /*05c4*/ 	.word	0x00000006
        /*05c8*/ 	.word	0x00000000
        /*05cc*/ 	.short	0x010a
        /*05ce*/ 	.byte	0x3f
	.zero		1


	//   ....[85]....
        /*05d0*/ 	.word	0x0000b7f0
        /*05d4*/ 	.word	0x00000009
        /*05d8*/ 	.word	0x00000000
        /*05dc*/ 	.short	0x010a
        /*05de*/ 	.byte	0x3f
	.zero		1


	//   ....[86]....
        /*05e0*/ 	.word	0x0000b840
        /*05e4*/ 	.word	0x00000006
        /*05e8*/ 	.word	0x00000000
        /*05ec*/ 	.short	0x010a
        /*05ee*/ 	.byte	0x3f
	.zero		1


	//   ....[87]....
        /*05f0*/ 	.word	0x0000b890
        /*05f4*/ 	.word	0x00000009
        /*05f8*/ 	.word	0x00000000
        /*05fc*/ 	.short	0x010a
        /*05fe*/ 	.byte	0x3f
	.zero		1


	//----- nvinfo : EIATTR_NUM_MBARRIERS
	.align		4
.L_35:
        /*0600*/ 	.byte	0x03, 0x38
        /*0602*/ 	.short	0x0028


	//----- nvinfo : EIATTR_EXIT_INSTR_OFFSETS
	.align		4
        /*0604*/ 	.byte	0x04, 0x1c
        /*0606*/ 	.short	(.L_37 - .L_36)


	//   ....[0]....
.L_36:
        /*0608*/ 	.word	0x00000880


	//   ....[1]....
        /*060c*/ 	.word	0x00001150


	//   ....[2]....
        /*0610*/ 	.word	0x000092e0


	//   ....[3]....
        /*0614*/ 	.word	0x00009910


	//   ....[4]....
        /*0618*/ 	.word	0x0000b140


	//----- nvinfo : EIATTR_MAX_THREADS
	.align		4
.L_37:
        /*061c*/ 	.byte	0x04, 0x05
        /*061e*/ 	.short	(.L_39 - .L_38)
.L_38:
        /*0620*/ 	.word	0x00000180
        /*0624*/ 	.word	0x00000001
        /*0628*/ 	.word	0x00000001


	//----- nvinfo : EIATTR_CRS_STACK_SIZE
	.align		4
.L_39:
        /*062c*/ 	.byte	0x04, 0x1e
        /*062e*/ 	.short	(.L_41 - .L_40)
.L_40:
        /*0630*/ 	.word	0x00000000


	//----- nvinfo : EIATTR_CBANK_PARAM_SIZE
	.align		4
.L_41:
        /*0634*/ 	.byte	0x03, 0x19
        /*0636*/ 	.short	0x0470


	//----- nvinfo : EIATTR_PARAM_CBANK
	.align		4
        /*0638*/ 	.byte	0x04, 0x0a
        /*063a*/ 	.short	(.L_43 - .L_42)
	.align		4
.L_42:
        /*063c*/ 	.word	index@(.nv.constant0._ZN7cutlass13device_kernelINS_4gemm6kernel13GemmUniversalIN4cute5tupleIJiiiiEEENS1_10collective13CollectiveMmaINS1_34MainloopSm90TmaGmmaWarpSpecializedILi19ENS5_IJNS4_1CILi1EEESB_SB_EEENS1_35KernelTmaWarpSpecializedCooperativeEEENS5_IJNSA_ILi128EEENSA_ILi240EEENSA_ILi32EEEEEEaNS5_IJlSB_lEEEaSJ_NS4_8TiledMMAINS4_8MMA_AtomIJNS4_4SM904GMMA26MMA_64x16x32_S32S8S8_SS_TNEEEENS4_6LayoutINS5_IJNSA_ILi2EEESB_SB_EEENS5_IJSB_NSA_ILi0EEEST_EEEEENS5_IJNS4_10UnderscoreESW_SW_EEEEENS4_13SM90_TMA_LOADENS4_14ComposedLayoutINS4_7SwizzleILi1ELi4ELi3EEENS4_18smem_ptr_flag_bitsILi8EEENSQ_INS5_IJNSA_ILi8EEESH_EEENS5_IJSH_SB_EEEEEEEvNS4_8identityESZ_S19_vS1A_EENS_8epilogue10collective6detail29Sm90TmaWarpSpecializedAdapterINS1D_15DefaultEpilogueIaSJ_SJ_NS1C_6thread17LinearCombinationIaLi1EiiLNS1H_9ScaleType4KindE0ELNS_15FloatRoundStyleE2EaEENS1_15EpilogueDefaultEEEEEvvEEEEvNT_6ParamsE)
        /*0640*/ 	.short	0x0210
        /*0642*/ 	.short	0x0470


	//----- nvinfo : EIATTR_SW_WAR
	.align		4
.L_43:
        /*0644*/ 	.byte	0x04, 0x36
        /*0646*/ 	.short	(.L_45 - .L_44)
.L_44:
        /*0648*/ 	.word	0x00000008
.L_45:


//--------------------- .nv.callgraph             --------------------------
	.section	.nv.callgraph,"",@"SHT_CUDA_CALLGRAPH"
	.align	4
	.sectionentsize	8
	.align		4
        /*0000*/ 	.word	0x00000000
	.align		4
        /*0004*/ 	.word	0xffffffff
	.align		4
        /*0008*/ 	.word	index@(_ZN7cutlass13device_kernelINS_4gemm6kernel13GemmUniversalIN4cute5tupleIJiiiiEEENS1_10collective13CollectiveMmaINS1_34MainloopSm90TmaGmmaWarpSpecializedILi19ENS5_IJNS4_1CILi1EEESB_SB_EEENS1_35KernelTmaWarpSpecializedCooperativeEEENS5_IJNSA_ILi128EEENSA_ILi240EEENSA_ILi32EEEEEEaNS5_IJlSB_lEEEaSJ_NS4_8TiledMMAINS4_8MMA_AtomIJNS4_4SM904GMMA26MMA_64x16x32_S32S8S8_SS_TNEEEENS4_6LayoutINS5_IJNSA_ILi2EEESB_SB_EEENS5_IJSB_NSA_ILi0EEEST_EEEEENS5_IJNS4_10UnderscoreESW_SW_EEEEENS4_13SM90_TMA_LOADENS4_14ComposedLayoutINS4_7SwizzleILi1ELi4ELi3EEENS4_18smem_ptr_flag_bitsILi8EEENSQ_INS5_IJNSA_ILi8EEESH_EEENS5_IJSH_SB_EEEEEEEvNS4_8identityESZ_S19_vS1A_EENS_8epilogue10collective6detail29Sm90TmaWarpSpecializedAdapterINS1D_15DefaultEpilogueIaSJ_SJ_NS1C_6thread17LinearCombinationIaLi1EiiLNS1H_9ScaleType4KindE0ELNS_15FloatRoundStyleE2EaEENS1_15EpilogueDefaultEEEEEvvEEEEvNT_6ParamsE)
	.align		4
        /*000c*/ 	.word	index@(__assertfail)
	.align		4
        /*0010*/ 	.word	0x00000000
	.align		4
        /*0014*/ 	.word	0xfffffffe
	.align		4
        /*0018*/ 	.word	0x00000000
	.align		4
        /*001c*/ 	.word	0xfffffffd
	.align		4
        /*0020*/ 	.word	0x00000000
	.align		4
        /*0024*/ 	.word	0xfffffffc


//--------------------- .nv.constant4             --------------------------
	.section	.nv.constant4,"a",@progbits
	.align	8
	.align		8
.nv.constant4:
        /*0000*/ 	.dword	__assertfail
	.align		8
        /*0008*/ 	.dword	__unnamed_1
	.align		8
        /*0010*/ 	.dword	_ZN39_INTERNAL_485f6b76_4_k_cu_6f13cedf_28244cuda3std3__45__cpo5beginE
	.align		8
        /*0018*/ 	.dword	_ZN39_INTERNAL_485f6b76_4_k_cu_6f13cedf_28244cuda3std3__45__cpo3endE
	.align		8
        /*0020*/ 	.dword	_ZN39_INTERNAL_485f6b76_4_k_cu_6f13cedf_28244cuda3std3__45__cpo6cbeginE
	.align		8
        /*0028*/ 	.dword	_ZN39_INTERNAL_485f6b76_4_k_cu_6f13cedf_28244cuda3std3__45__cpo4cendE
	.align		8
        /*0030*/ 	.dword	_ZN39_INTERNAL_485f6b76_4_k_cu_6f13cedf_28244cuda3std3__441_GLOBAL__N__485f6b76_4_k_cu_6f13cedf_28246ignoreE
	.align		8
        /*0038*/ 	.dword	_ZN39_INTERNAL_485f6b76_4_k_cu_6f13cedf_28244cuda3std3__419piecewise_constructE
	.align		8
        /*0040*/ 	.dword	_ZN39_INTERNAL_485f6b76_4_k_cu_6f13cedf_28244cuda3std3__48in_placeE
	.align		8
        /*0048*/ 	.dword	_ZN39_INTERNAL_485f6b76_4_k_cu_6f13cedf_28244cuda3std6ranges3__45__cpo4swapE
	.align		8
        /*0050*/ 	.dword	_ZN39_INTERNAL_485f6b76_4_k_cu_6f13cedf_28244cuda3std6ranges3__45__cpo9iter_moveE
	.align		8
        /*0058*/ 	.dword	_ZN39_INTERNAL_485f6b76_4_k_cu_6f13cedf_28244cute7productE
	.align		8
        /*0060*/ 	.dword	_ZN39_INTERNAL_485f6b76_4_k_cu_6f13cedf_28244cute1_E
	.align		8
        /*0068*/ 	.dword	$str$22
	.align		8
        /*0070*/ 	.dword	$str$23


//--------------------- .text._ZN7cutlass13device_kernelINS_4gemm6kernel13GemmUniversalIN4cute5tupleIJiiiiEEENS1_10collective13CollectiveMmaINS1_34MainloopSm90TmaGmmaWarpSpecializedILi19ENS5_IJNS4_1CILi1EEESB_SB_EEENS1_35KernelTmaWarpSpecializedCooperativeEEENS5_IJNSA_ILi128EEENSA_ILi240EEENSA_ILi32EEEEEEaNS5_IJlSB_lEEEaSJ_NS4_8TiledMMAINS4_8MMA_AtomIJNS4_4SM904GMMA26MMA_64x16x32_S32S8S8_SS_TNEEEENS4_6LayoutINS5_IJNSA_ILi2EEESB_SB_EEENS5_IJSB_NSA_ILi0EEEST_EEEEENS5_IJNS4_10UnderscoreESW_SW_EEEEENS4_13SM90_TMA_LOADENS4_14ComposedLayoutINS4_7SwizzleILi1ELi4ELi3EEENS4_18smem_ptr_flag_bitsILi8EEENSQ_INS5_IJNSA_ILi8EEESH_EEENS5_IJSH_SB_EEEEEEEvNS4_8identityESZ_S19_vS1A_EENS_8epilogue10collective6detail29Sm90TmaWarpSpecializedAdapterINS1D_15DefaultEpilogueIaSJ_SJ_NS1C_6thread17LinearCombinationIaLi1EiiLNS1H_9ScaleType4KindE0ELNS_15FloatRoundStyleE2EaEENS1_15EpilogueDefaultEEEEEvvEEEEvNT_6ParamsE --------------------------
	.section	.text._ZN7cutlass13device_kernelINS_4gemm6kernel13GemmUniversalIN4cute5tupleIJiiiiEEENS1_10collective13CollectiveMmaINS1_34MainloopSm90TmaGmmaWarpSpecializedILi19ENS5_IJNS4_1CILi1EEESB_SB_EEENS1_35KernelTmaWarpSpecializedCooperativeEEENS5_IJNSA_ILi128EEENSA_ILi240EEENSA_ILi32EEEEEEaNS5_IJlSB_lEEEaSJ_NS4_8TiledMMAINS4_8MMA_AtomIJNS4_4SM904GMMA26MMA_64x16x32_S32S8S8_SS_TNEEEENS4_6LayoutINS5_IJNSA_ILi2EEESB_SB_EEENS5_IJSB_NSA_ILi0EEEST_EEEEENS5_IJNS4_10UnderscoreESW_SW_EEEEENS4_13SM90_TMA_LOADENS4_14ComposedLayoutINS4_7SwizzleILi1ELi4ELi3EEENS4_18smem_ptr_flag_bitsILi8EEENSQ_INS5_IJNSA_ILi8EEESH_EEENS5_IJSH_SB_EEEEEEEvNS4_8identityESZ_S19_vS1A_EENS_8epilogue10collective6detail29Sm90TmaWarpSpecializedAdapterINS1D_15DefaultEpilogueIaSJ_SJ_NS1C_6thread17LinearCombinationIaLi1EiiLNS1H_9ScaleType4KindE0ELNS_15FloatRoundStyleE2EaEENS1_15EpilogueDefaultEEEEEvvEEEEvNT_6ParamsE,"ax",@progbits
	.align	128
.text._ZN7cutlass13device_kernelINS_4gemm6kernel13GemmUniversalIN4cute5tupleIJiiiiEEENS1_10collective13CollectiveMmaINS1_34MainloopSm90TmaGmmaWarpSpecializedILi19ENS5_IJNS4_1CILi1EEESB_SB_EEENS1_35KernelTmaWarpSpecializedCooperativeEEENS5_IJNSA_ILi128EEENSA_ILi240EEENSA_ILi32EEEEEEaNS5_IJlSB_lEEEaSJ_NS4_8TiledMMAINS4_8MMA_AtomIJNS4_4SM904GMMA26MMA_64x16x32_S32S8S8_SS_TNEEEENS4_6LayoutINS5_IJNSA_ILi2EEESB_SB_EEENS5_IJSB_NSA_ILi0EEEST_EEEEENS5_IJNS4_10UnderscoreESW_SW_EEEEENS4_13SM90_TMA_LOADENS4_14ComposedLayoutINS4_7SwizzleILi1ELi4ELi3EEENS4_18smem_ptr_flag_bitsILi8EEENSQ_INS5_IJNSA_ILi8EEESH_EEENS5_IJSH_SB_EEEEEEEvNS4_8identityESZ_S19_vS1A_EENS_8epilogue10collective6detail29Sm90TmaWarpSpecializedAdapterINS1D_15DefaultEpilogueIaSJ_SJ_NS1C_6thread17LinearCombinationIaLi1EiiLNS1H_9ScaleType4KindE0ELNS_15FloatRoundStyleE2EaEENS1_15EpilogueDefaultEEEEEvvEEEEvNT_6ParamsE:
        .type           _ZN7cutlass13device_kernelINS_4gemm6kernel13GemmUniversalIN4cute5tupleIJiiiiEEENS1_10collective13CollectiveMmaINS1_34MainloopSm90TmaGmmaWarpSpecializedILi19ENS5_IJNS4_1CILi1EEESB_SB_EEENS1_35KernelTmaWarpSpecializedCooperativeEEENS5_IJNSA_ILi128EEENSA_ILi240EEENSA_ILi32EEEEEEaNS5_IJlSB_lEEEaSJ_NS4_8TiledMMAINS4_8MMA_AtomIJNS4_4SM904GMMA26MMA_64x16x32_S32S8S8_SS_TNEEEENS4_6LayoutINS5_IJNSA_ILi2EEESB_SB_EEENS5_IJSB_NSA_ILi0EEEST_EEEEENS5_IJNS4_10UnderscoreESW_SW_EEEEENS4_13SM90_TMA_LOADENS4_14ComposedLayoutINS4_7SwizzleILi1ELi4ELi3EEENS4_18smem_ptr_flag_bitsILi8EEENSQ_INS5_IJNSA_ILi8EEESH_EEENS5_IJSH_SB_EEEEEEEvNS4_8identityESZ_S19_vS1A_EENS_8epilogue10collective6detail29Sm90TmaWarpSpecializedAdapterINS1D_15DefaultEpilogueIaSJ_SJ_NS1C_6thread17LinearCombinationIaLi1EiiLNS1H_9ScaleType4KindE0ELNS_15FloatRoundStyleE2EaEENS1_15EpilogueDefaultEEEEEvvEEEEvNT_6ParamsE,@function
        .size           _ZN7cutlass13device_kernelINS_4gemm6kernel13GemmUniversalIN4cute5tupleIJiiiiEEENS1_10collective13CollectiveMmaINS1_34MainloopSm90TmaGmmaWarpSpecializedILi19ENS5_IJNS4_1CILi1EEESB_SB_EEENS1_35KernelTmaWarpSpecializedCooperativeEEENS5_IJNSA_ILi128EEENSA_ILi240EEENSA_ILi32EEEEEEaNS5_IJlSB_lEEEaSJ_NS4_8TiledMMAINS4_8MMA_AtomIJNS4_4SM904GMMA26MMA_64x16x32_S32S8S8_SS_TNEEEENS4_6LayoutINS5_IJNSA_ILi2EEESB_SB_EEENS5_IJSB_NSA_ILi0EEEST_EEEEENS5_IJNS4_10UnderscoreESW_SW_EEEEENS4_13SM90_TMA_LOADENS4_14ComposedLayoutINS4_7SwizzleILi1ELi4ELi3EEENS4_18smem_ptr_flag_bitsILi8EEENSQ_INS5_IJNSA_ILi8EEESH_EEENS5_IJSH_SB_EEEEEEEvNS4_8identityESZ_S19_vS1A_EENS_8epilogue10collective6detail29Sm90TmaWarpSpecializedAdapterINS1D_15DefaultEpilogueIaSJ_SJ_NS1C_6thread17LinearCombinationIaLi1EiiLNS1H_9ScaleType4KindE0ELNS_15FloatRoundStyleE2EaEENS1_15EpilogueDefaultEEEEEvvEEEEvNT_6ParamsE,(.L_x_341 - _ZN7cutlass13device_kernelINS_4gemm6kernel13GemmUniversalIN4cute5tupleIJiiiiEEENS1_10collective13CollectiveMmaINS1_34MainloopSm90TmaGmmaWarpSpecializedILi19ENS5_IJNS4_1CILi1EEESB_SB_EEENS1_35KernelTmaWarpSpecializedCooperativeEEENS5_IJNSA_ILi128EEENSA_ILi240EEENSA_ILi32EEEEEEaNS5_IJlSB_lEEEaSJ_NS4_8TiledMMAINS4_8MMA_AtomIJNS4_4SM904GMMA26MMA_64x16x32_S32S8S8_SS_TNEEEENS4_6LayoutINS5_IJNSA_ILi2EEESB_SB_EEENS5_IJSB_NSA_ILi0EEEST_EEEEENS5_IJNS4_10UnderscoreESW_SW_EEEEENS4_13SM90_TMA_LOADENS4_14ComposedLayoutINS4_7SwizzleILi1ELi4ELi3EEENS4_18smem_ptr_flag_bitsILi8EEENSQ_INS5_IJNSA_ILi8EEESH_EEENS5_IJSH_SB_EEEEEEEvNS4_8identityESZ_S19_vS1A_EENS_8epilogue10collective6detail29Sm90TmaWarpSpecializedAdapterINS1D_15DefaultEpilogueIaSJ_SJ_NS1C_6thread17LinearCombinationIaLi1EiiLNS1H_9ScaleType4KindE0ELNS_15FloatRoundStyleE2EaEENS1_15EpilogueDefaultEEEEEvvEEEEvNT_6ParamsE)
        .other          _ZN7cutlass13device_kernelINS_4gemm6kernel13GemmUniversalIN4cute5tupleIJiiiiEEENS1_10collective13CollectiveMmaINS1_34MainloopSm90TmaGmmaWarpSpecializedILi19ENS5_IJNS4_1CILi1EEESB_SB_EEENS1_35KernelTmaWarpSpecializedCooperativeEEENS5_IJNSA_ILi128EEENSA_ILi240EEENSA_ILi32EEEEEEaNS5_IJlSB_lEEEaSJ_NS4_8TiledMMAINS4_8MMA_AtomIJNS4_4SM904GMMA26MMA_64x16x32_S32S8S8_SS_TNEEEENS4_6LayoutINS5_IJNSA_ILi2EEESB_SB_EEENS5_IJSB_NSA_ILi0EEEST_EEEEENS5_IJNS4_10UnderscoreESW_SW_EEEEENS4_13SM90_TMA_LOADENS4_14ComposedLayoutINS4_7SwizzleILi1ELi4ELi3EEENS4_18smem_ptr_flag_bitsILi8EEENSQ_INS5_IJNSA_ILi8EEESH_EEENS5_IJSH_SB_EEEEEEEvNS4_8identityESZ_S19_vS1A_EENS_8epilogue10collective6detail29Sm90TmaWarpSpecializedAdapterINS1D_15DefaultEpilogueIaSJ_SJ_NS1C_6thread17LinearCombinationIaLi1EiiLNS1H_9ScaleType4KindE0ELNS_15FloatRoundStyleE2EaEENS1_15EpilogueDefaultEEEEEvvEEEEvNT_6ParamsE,@"STO_CUDA_ENTRY STV_DEFAULT"
_ZN7cutlass13device_kernelINS_4gemm6kernel13GemmUniversalIN4cute5tupleIJiiiiEEENS1_10collective13CollectiveMmaINS1_34MainloopSm90TmaGmmaWarpSpecializedILi19ENS5_IJNS4_1CILi1EEESB_SB_EEENS1_35KernelTmaWarpSpecializedCooperativeEEENS5_IJNSA_ILi128EEENSA_ILi240EEENSA_ILi32EEEEEEaNS5_IJlSB_lEEEaSJ_NS4_8TiledMMAINS4_8MMA_AtomIJNS4_4SM904GMMA26MMA_64x16x32_S32S8S8_SS_TNEEEENS4_6LayoutINS5_IJNSA_ILi2EEESB_SB_EEENS5_IJSB_NSA_ILi0EEEST_EEEEENS5_IJNS4_10UnderscoreESW_SW_EEEEENS4_13SM90_TMA_LOADENS4_14ComposedLayoutINS4_7SwizzleILi1ELi4ELi3EEENS4_18smem_ptr_flag_bitsILi8EEENSQ_INS5_IJNSA_ILi8EEESH_EEENS5_IJSH_SB_EEEEEEEvNS4_8identityESZ_S19_vS1A_EENS_8epilogue10collective6detail29Sm90TmaWarpSpecializedAdapterINS1D_15DefaultEpilogueIaSJ_SJ_NS1C_6thread17LinearCombinationIaLi1EiiLNS1H_9ScaleType4KindE0ELNS_15FloatRoundStyleE2EaEENS1_15EpilogueDefaultEEEEEvvEEEEvNT_6ParamsE:
[----:B------:R-:W0:Y:S01]  /*0000*/  LDC R1, c[0x0][0x28] ;  /* 0x00000a00ff017b82 */ /* 0x000e220000000800 */
[----:B------:R-:W1:Y:S01]  /*0010*/  S2R R3, SR_TID.X ;  /* 0x0000000000037919 */ /* 0x000e620000002100 */
[----:B------:R-:W-:Y:S01]  /*0020*/  ELECT P0, URZ, PT ;  /* 0x00000000003f782f */ /* 0x000fe20003800000 */
[----:B------:R-:W-:Y:S01]  /*0030*/  BSSY B0, `(.L_x_0) ;  /* 0x000000f000007945 */ /* 0x000fe20003800000 */
[--C-:B-1----:R-:W-:Y:S02]  /*0040*/  SHF.R.U32.HI R0, RZ, 0x5, R3.reuse ;  /* 0x00000005ff007819 */ /* 0x102fe40000011603 */
[----:B------:R-:W-:-:S03]  /*0050*/  SHF.R.U32.HI R14, RZ, 0x7, R3 ;  /* 0x00000007ff0e7819 */ /* 0x000fc60000011603 */
[----:B------:R-:W1:Y:S04]  /*0060*/  SHFL.IDX PT, R4, R0, RZ, 0x1f ;  /* 0x00001fff00047589 */ /* 0x000e6800000e0000 */
[----:B------:R2:W3:Y:S01]  /*0070*/  SHFL.IDX PT, R10, R14, RZ, 0x1f ;  /* 0x00001fff0e0a7589 */ /* 0x0004e200000e0000 */
[----:B-1----:R-:W-:-:S13]  /*0080*/  ISETP.NE.OR P0, PT, R4, RZ, !P0 ;  /* 0x000000ff0400720c */ /* 0x002fda0004705670 */
[----:B0-23--:R-:W-:Y:S05]  /*0090*/  @P0 BRA `(.L_x_1) ;  /* 0x0000000000200947 */ /* 0x00dfea0003800000 */
[----:B------:R-:W-:Y:S02]  /*00a0*/  ULDC.64 UR4, c[0x0][0x198] ;  /* 0x0000660000047ab9 */ /* 0x000fe40000000a00 */
[----:B------:R-:W-:Y:S02]  /*00b0*/  UIADD3 UR6, UP0, UR4, 0xf0, URZ ;  /* 0x000000f004067890 */ /* 0x000fe4000ff1e03f */
[----:B------:R-:W-:Y:S02]  /*00c0*/  UIADD3 UR4, UP1, UR4, 0x1f0, URZ ;  /* 0x000001f004047890 */ /* 0x000fe4000ff3e03f */
[----:B------:R-:W-:Y:S02]  /*00d0*/  UIADD3.X UR7, URZ, UR5, URZ, UP0, !UPT ;  /* 0x000000053f077290 */ /* 0x000fe400087fe43f */
[----:B------:R-:W-:-:S07]  /*00e0*/  UIADD3.X UR5, URZ, UR5, URZ, UP1, !UPT ;  /* 0x000000053f057290 */ /* 0x000fce0008ffe43f */
[----:B------:R0:W-:Y:S02]  /*00f0*/  UTMACCTL.PF [UR6] ;  /* 0x00000000060079b9 */ /* 0x0001e40008040000 */
[----:B------:R0:W-:Y:S02]  /*0100*/  UTMACCTL.PF [UR4] ;  /* 0x00000000040079b9 */ /* 0x0001e40008040000 */
[----:B0-----:R-:W-:Y:S01]  /*0110*/  NOP ;  /* 0x0000000000007918 */ /* 0x001fe20000000000 */
.L_x_1:
[----:B------:R-:W-:Y:S05]  /*0120*/  BSYNC B0 ;  /* 0x0000000000007941 */ /* 0x000fea0003800000 */
.L_x_0:
[----:B------:R-:W0:Y:S02]  /*0130*/  SHFL.IDX PT, R2, R0, RZ, 0x1f ;  /* 0x00001fff00027589 */ /* 0x000e2400000e0000 */
[----:B0-----:R-:W-:-:S13]  /*0140*/  ISETP.NE.AND P0, PT, R2, RZ, PT ;  /* 0x000000ff0200720c */ /* 0x001fda0003f05270 */
[----:B------:R-:W-:Y:S05]  /*0150*/  @P0 BRA `(.L_x_2) ;  /* 0x0000000000dc0947 */ /* 0x000fea0003800000 */
[----:B------:R-:W-:Y:S01]  /*0160*/  ELECT P0, URZ, PT ;  /* 0x00000000003f782f */ /* 0x000fe20003800000 */
[----:B------:R-:W-:-:S12]  /*0170*/  BSSY B0, `(.L_x_2) ;  /* 0x0000035000007945 */ /* 0x000fd80003800000 */
[----:B------:R-:W-:Y:S05]  /*0180*/  @!P0 BRA `(.L_x_3) ;  /* 0x0000000000cc8947 */ /* 0x000fea0003800000 */
[----:B------:R-:W0:Y:S01]  /*0190*/  S2UR UR8, SR_CgaCtaId ;  /* 0x00000000000879c3 */ /* 0x000e220000008800 */
[----:B------:R-:W-:Y:S01]  /*01a0*/  UMOV UR4, 0x400 ;  /* 0x0000040000047882 */ /* 0x000fe20000000000 */
[----:B------:R-:W-:Y:S01]  /*01b0*/  UMOV UR5, 0x1 ;  /* 0x0000000100057882 */ /* 0x000fe20000000000 */
[----:B------:R-:W-:Y:S02]  /*01c0*/  UMOV UR6, 0x100 ;  /* 0x0000010000067882 */ /* 0x000fe40000000000 */
[----:B------:R-:W-:-:S04]  /*01d0*/  UIADD3 UR6, -UR6, 0x100000, URZ ;  /* 0x0010000006067890 */ /* 0x000fc8000fffe13f */
[----:B------:R-:W-:Y:S02]  /*01e0*/  USHF.L.U32 UR7, UR6, 0xb, URZ ;  /* 0x0000000b06077899 */ /* 0x000fe4000800063f */
[----:B------:R-:W-:Y:S02]  /*01f0*/  USHF.L.U32 UR6, UR6, 0x1, URZ ;  /* 0x0000000106067899 */ /* 0x000fe4000800063f */
[----:B0-----:R-:W-:Y:S02]  /*0200*/  ULEA UR8, UR8, UR4, 0x18 ;  /* 0x0000000408087291 */ /* 0x001fe4000f8ec03f */
[----:B------:R-:W-:-:S04]  /*0210*/  UIADD3 UR4, -UR5, 0x100000, URZ ;  /* 0x0010000005047890 */ /* 0x000fc8000fffe13f */
[----:B------:R-:W-:Y:S02]  /*0220*/  USHF.L.U32 UR5, UR4, 0xb, URZ ;  /* 0x0000000b04057899 */ /* 0x000fe4000800063f */
[----:B------:R-:W-:Y:S01]  /*0230*/  USHF.L.U32 UR4, UR4, 0x1, URZ ;  /* 0x0000000104047899 */ /* 0x000fe2000800063f */
[----:B------:R-:W0:Y:S11]  /*0240*/  FENCE.VIEW.ASYNC.S ;  /* 0x00000000000073c6 */ /* 0x000e360000000000 */
[----:B0-----:R0:W1:Y:S01]  /*0250*/  SYNCS.EXCH.64 URZ, [UR8], UR4 ;  /* 0x00000004083f75b2 */ /* 0x0010620008000100 */
[----:B------:R0:W2:Y:S01]  /*0260*/  SYNCS.EXCH.64 URZ, [UR8+0x98], UR6 ;  /* 0x00009806083f75b2 */ /* 0x0000a20008000100 */
[----:B------:R0:W3:Y:S01]  /*0270*/  SYNCS.EXCH.64 URZ, [UR8+0x8], UR4 ;  /* 0x00000804083f75b2 */ /* 0x0000e20008000100 */
[----:B------:R0:W4:Y:S01]  /*0280*/  SYNCS.EXCH.64 URZ, [UR8+0xa0], UR6 ;  /* 0x0000a006083f75b2 */ /* 0x0001220008000100 */
[----:B------:R0:W0:Y:S01]  /*0290*/  SYNCS.EXCH.64 URZ, [UR8+0x10], UR4 ;  /* 0x00001004083f75b2 */ /* 0x0000220008000100 */
        /* <DEDUP_REMOVED lines=33> */
[----:B-1234-:R-:W-:Y:S01]  /*04b0*/  NOP ;  /* 0x0000000000007918 */ /* 0x01efe20000000000 */
.L_x_3:
[----:B0-----:R-:W-:Y:S05]  /*04c0*/  BSYNC B0 ;  /* 0x0000000000007941 */ /* 0x001fea0003800000 */
.L_x_2:
[----:B------:R-:W0:Y:S01]  /*04d0*/  SHFL.IDX PT, R0, R0, RZ, 0x1f ;  /* 0x00001fff00007589 */ /* 0x000e2200000e0000 */
[----:B------:R-:W-:Y:S01]  /*04e0*/  ELECT P0, URZ, PT ;  /* 0x00000000003f782f */ /* 0x000fe20003800000 */
[----:B------:R-:W1:Y:S01]  /*04f0*/  LDC R2, c[0x0][0x65c] ;  /* 0x00019700ff027b82 */ /* 0x000e620000000800 */
[----:B------:R-:W-:Y:S01]  /*0500*/  SHF.R.S32.HI R7, RZ, 0x1f, R4 ;  /* 0x0000001fff077819 */ /* 0x000fe20000011404 */
[----:B------:R-:W2:Y:S01]  /*0510*/  S2R R5, SR_CTAID.Y ;  /* 0x0000000000057919 */ /* 0x000ea20000002600 */
[----:B------:R-:W-:Y:S01]  /*0520*/  UMOV UR4, 0x20 ;  /* 0x0000002000047882 */ /* 0x000fe20000000000 */
[----:B------:R-:W-:Y:S01]  /*0530*/  NOP ;  /* 0x0000000000007918 */ /* 0x000fe20000000000 */
[----:B------:R-:W-:Y:S01]  /*0540*/  LEA.HI R7, R7, R4, RZ, 0x2 ;  /* 0x0000000407077211 */ /* 0x000fe200078f10ff */
[----:B------:R-:W3:Y:S01]  /*0550*/  S2R R6, SR_CTAID.X ;  /* 0x0000000000067919 */ /* 0x000ee20000002500 */
[----:B------:R-:W-:Y:S01]  /*0560*/  NOP ;  /* 0x0000000000007918 */ /* 0x000fe20000000000 */
[----:B------:R-:W-:-:S02]  /*0570*/  ISETP.NE.AND P2, PT, R10, RZ, PT ;  /* 0x000000ff0a00720c */ /* 0x000fc40003f45270 */
[----:B------:R-:W-:Y:S02]  /*0580*/  LOP3.LUT R7, R7, 0xfffffffc, RZ, 0xc0, !PT ;  /* 0xfffffffc07077812 */ /* 0x000fe400078ec0ff */
[----:B0-----:R-:W-:Y:S02]  /*0590*/  ISETP.NE.OR P0, PT, R0, RZ, !P0 ;  /* 0x000000ff0000720c */ /* 0x001fe40004705670 */
[----:B-1----:R-:W-:-:S04]  /*05a0*/  ISETP.NE.AND P3, PT, R2, 0x1, PT ;  /* 0x000000010200780c */ /* 0x002fc80003f65270 */
[----:B------:R-:W-:Y:S01]  /*05b0*/  P2R R0, PR, RZ, 0x8 ;  /* 0x00000008ff007803 */ /* 0x000fe20000000000 */
[----:B------:R-:W-:Y:S01]  /*05c0*/  IMAD.IADD R0, R4, 0x1, -R7 ;  /* 0x0000000104007824 */ /* 0x000fe200078e0a07 */
[----:B------:R-:W-:Y:S01]  /*05d0*/  LOP3.LUT R4, R3, 0x7f, RZ, 0xc0, !PT ;  /* 0x0000007f03047812 */ /* 0x000fe200078ec0ff */
[----:B------:R-:W-:-:S03]  /*05e0*/  IMAD.MOV.U32 R7, RZ, RZ, RZ ;  /* 0x000000ffff077224 */ /* 0x000fc600078e00ff */
[----:B------:R-:W-:Y:S01]  /*05f0*/  ISETP.NE.AND P1, PT, R0, 0x3, PT ;  /* 0x000000030000780c */ /* 0x000fe20003f25270 */
[----:B------:R-:W-:Y:S01]  /*0600*/  VOTEU.ALL UP0, P0 ;  /* 0x00000000003f7886 */ /* 0x000fe20000000000 */
[----:B------:R-:W-:Y:S01]  /*0610*/  VOTEU.ALL UP1, P0 ;  /* 0x00000000003f7886 */ /* 0x000fe20000020000 */
[----:B------:R-:W3:Y:S01]  /*0620*/  @P3 LDC R17, c[0x0][0x10] ;  /* 0x00000400ff113b82 */ /* 0x000ee20000000800 */
[----:B--2---:R-:W-:Y:S02]  /*0630*/  @P3 IMAD.MOV.U32 R8, RZ, RZ, R5 ;  /* 0x000000ffff083224 */ /* 0x004fe400078e0005 */
[----:B------:R-:W-:Y:S01]  /*0640*/  @!UP0 UMOV UR6, 0x400 ;  /* 0x0000040000068882 */ /* 0x000fe20000000000 */
[----:B------:R-:W-:-:S04]  /*0650*/  @!UP0 UIADD3 UR4, -UR4, 0x100000, URZ ;  /* 0x0010000004048890 */ /* 0x000fc8000fffe13f */
[----:B------:R-:W-:Y:S02]  /*0660*/  @!UP0 USHF.L.U32 UR5, UR4, 0xb, URZ ;  /* 0x0000000b04058899 */ /* 0x000fe4000800063f */
[----:B------:R-:W-:Y:S01]  /*0670*/  @!UP0 USHF.L.U32 UR4, UR4, 0x1, URZ ;  /* 0x0000000104048899 */ /* 0x000fe2000800063f */
[----:B------:R-:W-:Y:S01]  /*0680*/  @P3 IMAD.MOV.U32 R9, RZ, RZ, RZ ;  /* 0x000000ffff093224 */ /* 0x000fe200078e00ff */
[----:B------:R-:W0:Y:S08]  /*0690*/  @!UP0 S2UR UR7, SR_CgaCtaId ;  /* 0x00000000000789c3 */ /* 0x000e300000008800 */
[----:B------:R-:W1:Y:S01]  /*06a0*/  @!P3 LDC R11, c[0x0][0xc] ;  /* 0x00000300ff0bbb82 */ /* 0x000e620000000800 */
[----:B---3--:R-:W-:Y:S01]  /*06b0*/  @P3 IMAD.WIDE.U32 R16, R6, R17, R8 ;  /* 0x0000001106103225 */ /* 0x008fe200078e0008 */
[----:B0-----:R-:W-:Y:S01]  /*06c0*/  @!UP0 ULEA UR8, UR7, UR6, 0x18 ;  /* 0x0000000607088291 */ /* 0x001fe2000f8ec03f */
[----:B------:R-:W-:-:S02]  /*06d0*/  VOTEU.ALL UP0, P0 ;  /* 0x00000000003f7886 */ /* 0x000fc40000000000 */
[----:B------:R-:W-:Y:S01]  /*06e0*/  ULDC UR6, c[0x0][0xc] ;  /* 0x0000030000067ab9 */ /* 0x000fe20000000800 */
[----:B------:R-:W-:Y:S01]  /*06f0*/  ULDC UR7, c[0x0][0x10] ;  /* 0x0000040000077ab9 */ /* 0x000fe20000000800 */
[----:B------:R-:W-:Y:S01]  /*0700*/  ISETP.EQ.OR P0, PT, R0, RZ, !P1 ;  /* 0x000000ff0000720c */ /* 0x000fe20004f02670 */
[----:B-1----:R-:W-:-:S03]  /*0710*/  @!P3 IMAD.WIDE.U32 R8, R11, R5, R6 ;  /* 0x000000050b08b225 */ /* 0x002fc600078e0006 */
[C---:B------:R-:W-:Y:S01]  /*0720*/  ISETP.EQ.AND P0, PT, R10.reuse, RZ, P0 ;  /* 0x000000ff0a00720c */ /* 0x040fe20000702270 */
[----:B------:R-:W0:Y:S02]  /*0730*/  FENCE.VIEW.ASYNC.S ;  /* 0x00000000000073c6 */ /* 0x000e240000000000 */
[----:B0-----:R-:W0:Y:S01]  /*0740*/  @!UP0 SYNCS.EXCH.64 URZ, [UR8+0x140], UR4 ;  /* 0x00014004083f85b2 */ /* 0x001e220008000100 */
[----:B------:R-:W-:Y:S01]  /*0750*/  VIADD R10, R10, 0xffffffff ;  /* 0xffffffff0a0a7836 */ /* 0x000fe20000000000 */
[----:B------:R-:W-:Y:S01]  /*0760*/  SEL R18, RZ, 0x1, !P0 ;  /* 0x00000001ff127807 */ /* 0x000fe20004000000 */
[----:B------:R-:W-:Y:S02]  /*0770*/  @P3 IMAD.MOV.U32 R11, RZ, RZ, RZ ;  /* 0x000000ffff0b3224 */ /* 0x000fe400078e00ff */
[----:B------:R-:W-:Y:S01]  /*0780*/  @!P3 IMAD.MOV.U32 R16, RZ, RZ, R8 ;  /* 0x000000ffff10b224 */ /* 0x000fe200078e0008 */
[----:B------:R-:W-:Y:S01]  /*0790*/  ISETP.GE.U32.AND P1, PT, R10, 0x2, PT ;  /* 0x000000020a00780c */ /* 0x000fe20003f26070 */
[----:B------:R-:W-:-:S02]  /*07a0*/  @P3 IMAD.IADD R17, R17, 0x1, R11 ;  /* 0x0000000111113824 */ /* 0x000fc400078e020b */
[----:B------:R-:W-:Y:S01]  /*07b0*/  @!P3 IMAD.MOV.U32 R17, RZ, RZ, R9 ;  /* 0x000000ffff11b224 */ /* 0x000fe200078e0009 */
[----:B------:R-:W-:Y:S01]  /*07c0*/  SEL R18, R18, 0x2, P1 ;  /* 0x0000000212127807 */ /* 0x000fe20000800000 */
[----:B------:R1:W0:Y:S01]  /*07d0*/  @!UP1 SYNCS.EXCH.64 URZ, [UR8+0x148], UR4 ;  /* 0x00014804083f95b2 */ /* 0x0002220008000100 */
[----:B------:R-:W-:Y:S01]  /*07e0*/  NOP ;  /* 0x0000000000007918 */ /* 0x000fe20000000000 */
[----:B-1----:R-:W-:-:S03]  /*07f0*/  UIMAD.WIDE.U32 UR4, UR6, UR7, URZ ;  /* 0x00000007060472a5 */ /* 0x002fc6000f8e003f */
[----:B------:R-:W-:Y:S02]  /*0800*/  ULDC UR6, c[0x0][0x14] ;  /* 0x0000050000067ab9 */ /* 0x000fe40000000800 */
[----:B------:R-:W-:Y:S02]  /*0810*/  UIMAD.WIDE.U32 UR60, UR4, UR6, URZ ;  /* 0x00000006043c72a5 */ /* 0x000fe4000f8e003f */
[----:B------:R-:W-:-:S04]  /*0820*/  UIMAD UR4, UR5, UR6, URZ ;  /* 0x00000006050472a4 */ /* 0x000fc8000f8e023f */
[----:B------:R-:W-:-:S06]  /*0830*/  UIADD3 UR4, UR61, UR4, URZ ;  /* 0x000000043d047290 */ /* 0x000fcc000fffe03f */
[----:B------:R-:W-:Y:S01]  /*0840*/  IMAD.U32 R19, RZ, RZ, UR4 ;  /* 0x00000004ff137e24 */ /* 0x000fe2000f8e00ff */
[----:B0-----:R-:W-:Y:S06]  /*0850*/  BAR.SYNC.DEFER_BLOCKING 0x0 ;  /* 0x0000000000007b1d */ /* 0x001fec0000010000 */
[----:B------:R-:W-:Y:S05]  /*0860*/  @!P2 BRA `(.L_x_4) ;  /* 0x0000008800a0a947 */ /* 0x000fea0003800000 */
[----:B------:R-:W-:-:S13]  /*0870*/  ISETP.GT.U32.AND P0, PT, R10, 0x1, PT ;  /* 0x000000010a00780c */ /* 0x000fda0003f04070 */
[----:B------:R-:W-:Y:S05]  /*0880*/  @P0 EXIT ;  /* 0x000000000000094d */ /* 0x000fea0003800000 */
[----:B------:R-:W-:Y:S01]  /*0890*/  ULDC.64 UR4, c[0x0][0x650] ;  /* 0x0001940000047ab9 */ /* 0x000fe20000000a00 */
[----:B------:R-:W-:Y:S01]  /*08a0*/  PRMT R0, RZ, 0x7610, R0 ;  /* 0x00007610ff007816 */ /* 0x000fe20000000000 */
[----:B------:R-:W-:Y:S01]  /*08b0*/  IMAD.MOV.U32 R23, RZ, RZ, -0x1 ;  /* 0xffffffffff177424 */ /* 0x000fe200078e00ff */
[----:B------:R-:W-:Y:S01]  /*08c0*/  ISETP.GE.U32.AND P0, PT, R16, UR4, PT ;  /* 0x0000000410007c0c */ /* 0x000fe2000bf06070 */
[----:B------:R-:W-:Y:S02]  /*08d0*/  IMAD.MOV.U32 R144, RZ, RZ, -0x1 ;  /* 0xffffffffff907424 */ /* 0x000fe400078e00ff */
[----:B------:R-:W-:Y:S01]  /*08e0*/  IMAD.MOV.U32 R22, RZ, RZ, -0x1 ;  /* 0xffffffffff167424 */ /* 0x000fe200078e00ff */
[----:B------:R-:W-:-:S13]  /*08f0*/  ISETP.GE.U32.AND.EX P0, PT, R17, UR5, PT, P0 ;  /* 0x0000000511007c0c */ /* 0x000fda000bf06100 */
[----:B------:R-:W-:Y:S05]  /*0900*/  @P0 BRA `(.L_x_5) ;  /* 0x0000000400580947 */ /* 0x000fea0003800000 */
[----:B------:R-:W0:Y:S01]  /*0910*/  LDC.64 R20, c[0x0][0x628] ;  /* 0x00018a00ff147b82 */ /* 0x000e220000000a00 */
[----:B------:R-:W-:Y:S02]  /*0920*/  IMAD.MOV.U32 R8, RZ, RZ, R16 ;  /* 0x000000ffff087224 */ /* 0x000fe400078e0010 */
[----:B------:R-:W-:-:S05]  /*0930*/  IMAD.MOV.U32 R9, RZ, RZ, R17 ;  /* 0x000000ffff097224 */ /* 0x000fca00078e0011 */
[----:B------:R-:W1:Y:S08]  /*0940*/  LDC R0, c[0x0][0x630] ;  /* 0x00018c00ff007b82 */ /* 0x000e700000000800 */
[----:B------:R-:W2:Y:S01]  /*0950*/  LDC.64 R22, c[0x0][0x620] ;  /* 0x00018800ff167b82 */ /* 0x000ea20000000a00 */
[----:B0-----:R-:W-:-:S04]  /*0960*/  ISETP.NE.U32.AND P0, PT, R20, RZ, PT ;  /* 0x000000ff1400720c */ /* 0x001fc80003f05070 */
[----:B------:R-:W-:-:S13]  /*0970*/  ISETP.NE.AND.EX P0, PT, R21, RZ, PT, P0 ;  /* 0x000000ff1500720c */ /* 0x000fda0003f05300 */
[----:B-12---:R-:W-:Y:S05]  /*0980*/  @!P0 BRA `(.L_x_6) ;  /* 0x0000000000288947 */ /* 0x006fea0003800000 */
[----:B------:R-:W0:Y:S02]  /*0990*/  LDC R13, c[0x0][0x634] ;  /* 0x00018d00ff0d7b82 */ /* 0x000e240000000800 */
[----:B0-----:R-:W-:-:S05]  /*09a0*/  IADD3 R13, P0, R16, R13, RZ ;  /* 0x0000000d100d7210 */ /* 0x001fca0007f1e0ff */
[----:B------:R-:W-:-:S04]  /*09b0*/  IMAD.X R15, RZ, RZ, R17, P0 ;  /* 0x000000ffff0f7224 */ /* 0x000fc800000e0611 */
[----:B------:R-:W-:-:S04]  /*09c0*/  IMAD.WIDE.U32 R8, R15, R20, RZ ;  /* 0x000000140f087225 */ /* 0x000fc800078e00ff */
[----:B------:R-:W-:-:S04]  /*09d0*/  IMAD.WIDE.U32 R10, P0, R13, R21, R8 ;  /* 0x000000150d0a7225 */ /* 0x000fc80007800008 */
[----:B------:R-:W-:-:S04]  /*09e0*/  IMAD.WIDE.U32 R8, R13, R20, RZ ;  /* 0x000000140d087225 */ /* 0x000fc800078e00ff */
[----:B------:R-:W-:Y:S01]  /*09f0*/  IMAD.X R13, RZ, RZ, RZ, P0 ;  /* 0x000000ffff0d7224 */ /* 0x000fe200000e06ff */
[----:B------:R-:W-:Y:S01]  /*0a00*/  IADD3 RZ, P0, R9, R10, RZ ;  /* 0x0000000a09ff7210 */ /* 0x000fe20007f1e0ff */
[----:B------:R-:W-:-:S04]  /*0a10*/  IMAD.MOV.U32 R12, RZ, RZ, R11 ;  /* 0x000000ffff0c7224 */ /* 0x000fc800078e000b */
[----:B------:R-:W-:-:S08]  /*0a20*/  IMAD.WIDE.U32.X R8, R15, R21, R12, P0 ;  /* 0x000000150f087225 */ /* 0x000fd000000e040c */
.L_x_6:
[-CC-:B------:R-:W-:Y:S01]  /*0a30*/  SHF.R.U64 R29, R8, R0.reuse, R9.reuse ;  /* 0x00000000081d7219 */ /* 0x180fe20000001209 */
[----:B------:R-:W0:Y:S01]  /*0a40*/  LDC R12, c[0x0][0x618] ;  /* 0x00018600ff0c7b82 */ /* 0x000e220000000800 */
[----:B------:R-:W-:Y:S01]  /*0a50*/  SHF.R.U32.HI R7, RZ, R0, R9 ;  /* 0x00000000ff077219 */ /* 0x000fe20000011609 */
[----:B------:R-:W-:Y:S01]  /*0a60*/  ULDC UR4, c[0x0][0x150] ;  /* 0x0000540000047ab9 */ /* 0x000fe20000000800 */
[----:B------:R-:W-:Y:S02]  /*0a70*/  IADD3 R11, P0, RZ, -R29, RZ ;  /* 0x8000001dff0b7210 */ /* 0x000fe40007f1e0ff */
[----:B------:R-:W-:-:S03]  /*0a80*/  I2FP.F32.U32 R0, R6 ;  /* 0x0000000600007245 */ /* 0x000fc60000201000 */
[----:B------:R-:W1:Y:S01]  /*0a90*/  LDC.64 R30, c[0x0][0x640] ;  /* 0x00019000ff1e7b82 */ /* 0x000e620000000a00 */
[----:B------:R-:W-:Y:S02]  /*0aa0*/  IMAD.X R13, RZ, RZ, ~R7, P0 ;  /* 0x000000ffff0d7224 */ /* 0x000fe400000e0e07 */
[----:B------:R-:W-:Y:S01]  /*0ab0*/  FMUL R0, R0, UR4 ;  /* 0x0000000400007c20 */ /* 0x000fe20008400000 */
[----:B------:R-:W-:Y:S01]  /*0ac0*/  IMAD.WIDE.U32 R8, R11, R22, R16 ;  /* 0x000000160b087225 */ /* 0x000fe200078e0010 */
[----:B------:R-:W-:-:S03]  /*0ad0*/  ULDC UR4, c[0x0][0x154] ;  /* 0x0000550000047ab9 */ /* 0x000fc60000000800 */
[----:B------:R-:W-:Y:S01]  /*0ae0*/  IMAD R10, R13, R22, RZ ;  /* 0x000000160d0a7224 */ /* 0x000fe200078e02ff */
[----:B------:R-:W2:Y:S01]  /*0af0*/  LDC R7, c[0x0][0x144] ;  /* 0x00005100ff077b82 */ /* 0x000ea20000000800 */
[----:B------:R-:W3:Y:S02]  /*0b00*/  F2I.U32.TRUNC.NTZ R0, R0 ;  /* 0x0000000000007305 */ /* 0x000ee4000020f000 */
[----:B------:R-:W-:-:S04]  /*0b10*/  IMAD R11, R11, R23, R10 ;  /* 0x000000170b0b7224 */ /* 0x000fc800078e020a */
[----:B------:R-:W-:Y:S01]  /*0b20*/  IMAD.IADD R9, R9, 0x1, R11 ;  /* 0x0000000109097824 */ /* 0x000fe200078e020b */
[----:B------:R-:W4:Y:S01]  /*0b30*/  LDC R24, c[0x0][0x608] ;  /* 0x00018200ff187b82 */ /* 0x000f220000000800 */
[----:B------:R-:W-:-:S03]  /*0b40*/  IMAD.MOV.U32 R11, RZ, RZ, -0x1 ;  /* 0xffffffffff0b7424 */ /* 0x000fc600078e00ff */
[-CC-:B0-----:R-:W-:Y:S02]  /*0b50*/  SHF.R.U64 R22, R8, R12.reuse, R9.reuse ;  /* 0x0000000c08167219 */ /* 0x181fe40000001209 */
[----:B------:R-:W-:Y:S02]  /*0b60*/  I2FP.F32.U32 R8, R5 ;  /* 0x0000000500087245 */ /* 0x000fe40000201000 */
[----:B------:R-:W0:Y:S01]  /*0b70*/  LDC R28, c[0x0][0x658] ;  /* 0x00019600ff1c7b82 */ /* 0x000e220000000800 */
[----:B-1----:R-:W-:Y:S01]  /*0b80*/  ISETP.NE.U32.AND P0, PT, R30, RZ, PT ;  /* 0x000000ff1e00720c */ /* 0x002fe20003f05070 */
[----:B---3--:R-:W-:Y:S02]  /*0b90*/  IMAD.MOV R10, RZ, RZ, -R0 ;  /* 0x000000ffff0a7224 */ /* 0x008fe400078e0a00 */
[----:B------:R-:W-:Y:S01]  /*0ba0*/  FMUL R8, R8, UR4 ;  /* 0x0000000408087c20 */ /* 0x000fe20008400000 */
[----:B------:R-:W-:Y:S02]  /*0bb0*/  SHF.R.U32.HI R9, RZ, R12, R9 ;  /* 0x0000000cff097219 */ /* 0x000fe40000011609 */
[----:B------:R-:W-:Y:S01]  /*0bc0*/  ISETP.NE.AND.EX P0, PT, R31, RZ, PT, P0 ;  /* 0x000000ff1f00720c */ /* 0x000fe20003f05300 */
[----:B------:R1:W3:Y:S01]  /*0bd0*/  F2I.U32.TRUNC.NTZ R15, R8 ;  /* 0x00000008000f7305 */ /* 0x0002e2000020f000 */
[----:B------:R-:W1:Y:S01]  /*0be0*/  LDC R20, c[0x0][0x148] ;  /* 0x00005200ff147b82 */ /* 0x000e620000000800 */
[----:B--2---:R-:W-:-:S07]  /*0bf0*/  IMAD R0, R7, R10, R6 ;  /* 0x0000000a07007224 */ /* 0x004fce00078e0206 */
[----:B------:R-:W2:Y:S01]  /*0c00*/  LDC R26, c[0x0][0x600] ;  /* 0x00018000ff1a7b82 */ /* 0x000ea20000000800 */
[-CC-:B----4-:R-:W-:Y:S02]  /*0c10*/  SHF.R.U64 R32, R22, R24.reuse, R9.reuse ;  /* 0x0000001816207219 */ /* 0x190fe40000001209 */
[----:B------:R-:W-:Y:S01]  /*0c20*/  SHF.R.U32.HI R7, RZ, R24, R9 ;  /* 0x00000018ff077219 */ /* 0x000fe20000011609 */
[----:B------:R-:W-:-:S04]  /*0c30*/  IMAD.MOV.U32 R9, RZ, RZ, 0x1 ;  /* 0x00000001ff097424 */ /* 0x000fc800078e00ff */
[----:B------:R-:W4:Y:S01]  /*0c40*/  LDC R23, c[0x0][0x648] ;  /* 0x00019200ff177b82 */ /* 0x000f220000000800 */
[-C--:B0-----:R-:W-:Y:S02]  /*0c50*/  SHF.L.U32 R6, R11, R28.reuse, RZ ;  /* 0x0000001c0b067219 */ /* 0x081fe400000006ff */
[--C-:B------:R-:W-:Y:S02]  /*0c60*/  SHF.R.U64 R24, R32, R28, R7.reuse ;  /* 0x0000001c20187219 */ /* 0x100fe40000001207 */
[----:B------:R-:W-:Y:S02]  /*0c70*/  LOP3.LUT R13, RZ, R6, RZ, 0x33, !PT ;  /* 0x00000006ff0d7212 */ /* 0x000fe400078e33ff */
[-C--:B------:R-:W-:Y:S01]  /*0c80*/  SHF.R.U32.HI R7, RZ, R28.reuse, R7 ;  /* 0x0000001cff077219 */ /* 0x080fe20000011607 */
[----:B------:R-:W0:Y:S01]  /*0c90*/  LDC R25, c[0x0][0x638] ;  /* 0x00018e00ff197b82 */ /* 0x000e220000000800 */
[----:B------:R-:W-:Y:S01]  /*0ca0*/  SHF.L.U32 R12, R9, R28, RZ ;  /* 0x0000001c090c7219 */ /* 0x000fe200000006ff */
[----:B------:R-:W-:-:S06]  /*0cb0*/  IMAD.MOV.U32 R6, RZ, RZ, R24 ;  /* 0x000000ffff067224 */ /* 0x000fcc00078e0018 */
[----:B------:R-:W0:Y:S01]  /*0cc0*/  LDC R27, c[0x0][0x610] ;  /* 0x00018400ff1b7b82 */ /* 0x000e220000000800 */
[----:B-1-3--:R-:W-:Y:S05]  /*0cd0*/  @!P0 BRA `(.L_x_7) ;  /* 0x0000000000288947 */ /* 0x00afea0003800000 */
[----:B------:R-:W1:Y:S02]  /*0ce0*/  LDC R11, c[0x0][0x64c] ;  /* 0x00019300ff0b7b82 */ /* 0x000e640000000800 */
[----:B-1----:R-:W-:-:S05]  /*0cf0*/  IADD3 R11, P0, R24, R11, RZ ;  /* 0x0000000b180b7210 */ /* 0x002fca0007f1e0ff */
        /* <DEDUP_REMOVED lines=8> */
.L_x_7:
[----:B----4-:R-:W-:Y:S01]  /*0d80*/  SHF.R.U64 R6, R6, R23, R7 ;  /* 0x0000001706067219 */ /* 0x010fe20000001207 */
[----:B--2---:R-:W-:Y:S01]  /*0d90*/  VIADD R7, R26, 0xffffffff ;  /* 0xffffffff1a077836 */ /* 0x004fe20000000000 */
[----:B------:R-:W-:Y:S01]  /*0da0*/  LOP3.LUT R13, R32, R13, RZ, 0xc0, !PT ;  /* 0x0000000d200d7212 */ /* 0x000fe200078ec0ff */
[----:B------:R-:W-:Y:S02]  /*0db0*/  IMAD.MOV R15, RZ, RZ, -R15 ;  /* 0x000000ffff0f7224 */ /* 0x000fe400078e0a0f */
[----:B------:R-:W-:Y:S02]  /*0dc0*/  IMAD.MOV R8, RZ, RZ, -R6 ;  /* 0x000000ffff087224 */ /* 0x000fe400078e0a06 */
[----:B------:R-:W-:Y:S01]  /*0dd0*/  IMAD R13, R12, R6, R13 ;  /* 0x000000060c0d7224 */ /* 0x000fe200078e020d */
[----:B------:R-:W-:Y:S01]  /*0de0*/  LOP3.LUT R6, R22, R7, RZ, 0xc0, !PT ;  /* 0x0000000716067212 */ /* 0x000fe200078ec0ff */
[----:B------:R-:W-:Y:S02]  /*0df0*/  @P3 IMAD R0, R20, R15, R5 ;  /* 0x0000000f14003224 */ /* 0x000fe400078e0205 */
[----:B0-----:R-:W-:-:S02]  /*0e00*/  IMAD R5, R8, R25, R24 ;  /* 0x0000001908057224 */ /* 0x001fc400078e0218 */
[----:B------:R-:W-:Y:S02]  /*0e10*/  IMAD R23, R13, R27, R0 ;  /* 0x0000001b0d177224 */ /* 0x000fe400078e0200 */
[----:B------:R-:W-:Y:S02]  /*0e20*/  IMAD R6, R5, R26, R6 ;  /* 0x0000001a05067224 */ /* 0x000fe400078e0206 */
[----:B------:R-:W-:Y:S02]  /*0e30*/  IMAD.MOV.U32 R0, RZ, RZ, 0x1 ;  /* 0x00000001ff007424 */ /* 0x000fe400078e00ff */
[----:B------:R-:W-:Y:S01]  /*0e40*/  IMAD.MOV.U32 R22, RZ, RZ, R29 ;  /* 0x000000ffff167224 */ /* 0x000fe200078e001d */
[----:B------:R-:W-:Y:S02]  /*0e50*/  SEL R144, R6, R23, !P3 ;  /* 0x0000001706907207 */ /* 0x000fe40005800000 */
[----:B------:R-:W-:-:S07]  /*0e60*/  SEL R23, R23, R6, !P3 ;  /* 0x0000000617177207 */ /* 0x000fce0005800000 */
.L_x_5:
[----:B------:R-:W-:-:S08]  /*0e70*/  NOP ;  /* 0x0000000000007918 */ /* 0x000fd00000000000 */
[----:B------:R-:W0:Y:S02]  /*0e80*/  USETMAXREG.TRY_ALLOC.CTAPOOL UP0, 0xe8 ;  /* 0x000000e8000079c8 */ /* 0x000e240008000600 */
[----:B0-----:R-:W-:-:S13]  /*0e90*/  PLOP3.LUT P0, PT, PT, PT, UP0, 0x80, 0x0 ;  /* 0x000000000000781c */ /* 0x001fda0003f0f008 */
[----:B------:R-:W-:Y:S05]  /*0ea0*/  @!P0 BRA `(.L_x_5) ;  /* 0xfffffffc00f08947 */ /* 0x000fea000383ffff */
[----:B------:R-:W-:Y:S01]  /*0eb0*/  ULDC.64 UR4, c[0x0][0x598] ;  /* 0x0001660000047ab9 */ /* 0x000fe20000000a00 */
[----:B------:R-:W-:Y:S01]  /*0ec0*/  ULDC.64 UR36, c[0x0][0x208] ;  /* 0x0000820000247ab9 */ /* 0x000fe20000000a00 */
[----:B------:R-:W-:-:S04]  /*0ed0*/  ISETP.NE.U32.AND P0, PT, RZ, UR4, PT ;  /* 0x00000004ff007c0c */ /* 0x000fc8000bf05070 */
[----:B------:R-:W-:-:S13]  /*0ee0*/  ISETP.NE.AND.EX P0, PT, RZ, UR5, PT, P0 ;  /* 0x00000005ff007c0c */ /* 0x000fda000bf05300 */
[----:B------:R-:W-:Y:S05]  /*0ef0*/  @!P0 BRA `(.L_x_8) ;  /* 0x00000000001c8947 */ /* 0x000fea0003800000 */
[----:B------:R-:W0:Y:S02]  /*0f00*/  LDC.64 R6, c[0x0][0x598] ;  /* 0x00016600ff067b82 */ /* 0x000e240000000a00 */
[----:B0-----:R-:W2:Y:S02]  /*0f10*/  LDG.E.64 R6, desc[UR36][R6.64] ;  /* 0x0000002406067981 */ /* 0x001ea4000c1e1b00 */
[----:B--2---:R-:W-:-:S04]  /*0f20*/  ISETP.NE.U32.AND P0, PT, R6, RZ, PT ;  /* 0x000000ff0600720c */ /* 0x004fc80003f05070 */
[----:B------:R-:W-:-:S13]  /*0f30*/  ISETP.NE.AND.EX P0, PT, R7, RZ, PT, P0 ;  /* 0x000000ff0700720c */ /* 0x000fda0003f05300 */
[----:B------:R-:W-:Y:S05]  /*0f40*/  @!P0 BRA `(.L_x_8) ;  /* 0x0000000000088947 */ /* 0x000fea0003800000 */
[----:B------:R0:W5:Y:S01]  /*0f50*/  LD.E R145, desc[UR36][R6.64] ;  /* 0x0000002406917980 */ /* 0x000162000c101900 */
[----:B------:R-:W-:Y:S05]  /*0f60*/  BRA `(.L_x_9) ;  /* 0x0000000000247947 */ /* 0x000fea0003800000 */
.L_x_8:
[----:B------:R-:W-:Y:S02]  /*0f70*/  ULDC.64 UR4, c[0x0][0x588] ;  /* 0x0001620000047ab9 */ /* 0x000fe40000000a00 */
[----:B------:R-:W-:-:S04]  /*0f80*/  ISETP.NE.U32.AND P0, PT, RZ, UR4, PT ;  /* 0x00000004ff007c0c */ /* 0x000fc8000bf05070 */
[----:B------:R-:W-:-:S13]  /*0f90*/  ISETP.NE.AND.EX P0, PT, RZ, UR5, PT, P0 ;  /* 0x00000005ff007c0c */ /* 0x000fda000bf05300 */
[----:B------:R-:W-:Y:S05]  /*0fa0*/  @!P0 BRA `(.L_x_10) ;  /* 0x00000000000c8947 */ /* 0x000fea0003800000 */
[----:B------:R-:W0:Y:S02]  /*0fb0*/  LDC.64 R6, c[0x0][0x588] ;  /* 0x00016200ff067b82 */ /* 0x000e240000000a00 */
[----:B0-----:R1:W5:Y:S01]  /*0fc0*/  LDG.E R145, desc[UR36][R6.64] ;  /* 0x0000002406917981 */ /* 0x001362000c1e1900 */
[----:B------:R-:W-:Y:S05]  /*0fd0*/  BRA `(.L_x_9) ;  /* 0x0000000000087947 */ /* 0x000fea0003800000 */
.L_x_10:
[----:B------:R-:W-:Y:S02]  /*0fe0*/  ULDC UR4, c[0x0][0x580] ;  /* 0x0001600000047ab9 */ /* 0x000fe40000000800 */
[----:B------:R-:W-:-:S07]  /*0ff0*/  IMAD.U32 R145, RZ, RZ, UR4 ;  /* 0x00000004ff917e24 */ /* 0x000fce000f8e00ff */
.L_x_9:
[----:B------:R-:W-:Y:S02]  /*1000*/  ULDC.64 UR4, c[0x0][0x5a0] ;  /* 0x0001680000047ab9 */ /* 0x000fe40000000a00 */
[----:B------:R-:W-:-:S04]  /*1010*/  ISETP.NE.U32.AND P0, PT, RZ, UR4, PT ;  /* 0x00000004ff007c0c */ /* 0x000fc8000bf05070 */
[----:B------:R-:W-:-:S13]  /*1020*/  ISETP.NE.AND.EX P0, PT, RZ, UR5, PT, P0 ;  /* 0x00000005ff007c0c */ /* 0x000fda000bf05300 */
[----:B------:R-:W-:Y:S05]  /*1030*/  @!P0 BRA `(.L_x_11) ;  /* 0x00000000001c8947 */ /* 0x000fea0003800000 */
[----:B01----:R-:W0:Y:S02]  /*1040*/  LDC.64 R6, c[0x0][0x5a0] ;  /* 0x00016800ff067b82 */ /* 0x003e240000000a00 */
[----:B0-----:R-:W2:Y:S02]  /*1050*/  LDG.E.64 R6, desc[UR36][R6.64] ;  /* 0x0000002406067981 */ /* 0x001ea4000c1e1b00 */
[----:B--2---:R-:W-:-:S04]  /*1060*/  ISETP.NE.U32.AND P0, PT, R6, RZ, PT ;  /* 0x000000ff0600720c */ /* 0x004fc80003f05070 */
[----:B------:R-:W-:-:S13]  /*1070*/  ISETP.NE.AND.EX P0, PT, R7, RZ, PT, P0 ;  /* 0x000000ff0700720c */ /* 0x000fda0003f05300 */
[----:B------:R-:W-:Y:S05]  /*1080*/  @!P0 BRA `(.L_x_11) ;  /* 0x0000000000088947 */ /* 0x000fea0003800000 */
[----:B------:R0:W5:Y:S01]  /*1090*/  LD.E R148, desc[UR36][R6.64] ;  /* 0x0000002406947980 */ /* 0x000162000c101900 */
[----:B------:R-:W-:Y:S05]  /*10a0*/  BRA `(.L_x_12) ;  /* 0x0000000000247947 */ /* 0x000fea0003800000 */
.L_x_11:
[----:B------:R-:W-:Y:S02]  /*10b0*/  ULDC.64 UR4, c[0x0][0x590] ;  /* 0x0001640000047ab9 */ /* 0x000fe40000000a00 */
[----:B------:R-:W-:-:S04]  /*10c0*/  ISETP.NE.U32.AND P0, PT, RZ, UR4, PT ;  /* 0x00000004ff007c0c */ /* 0x000fc8000bf05070 */
[----:B------:R-:W-:-:S13]  /*10d0*/  ISETP.NE.AND.EX P0, PT, RZ, UR5, PT, P0 ;  /* 0x00000005ff007c0c */ /* 0x000fda000bf05300 */
[----:B------:R-:W-:Y:S05]  /*10e0*/  @!P0 BRA `(.L_x_13) ;  /* 0x00000000000c8947 */ /* 0x000fea0003800000 */
[----:B------:R-:W2:Y:S02]  /*10f0*/  LDC.64 R148, c[0x0][0x590] ;  /* 0x00016400ff947b82 */ /* 0x000ea40000000a00 */
[----:B--2---:R2:W5:Y:S01]  /*1100*/  LDG.E R148, desc[UR36][R148.64] ;  /* 0x0000002494947981 */ /* 0x004562000c1e1900 */
[----:B------:R-:W-:Y:S05]  /*1110*/  BRA `(.L_x_12) ;  /* 0x0000000000087947 */ /* 0x000fea0003800000 */
.L_x_13:
[----:B------:R-:W-:Y:S02]  /*1120*/  ULDC UR4, c[0x0][0x584] ;  /* 0x0001610000047ab9 */ /* 0x000fe40000000800 */
[----:B------:R-:W-:-:S07]  /*1130*/  IMAD.U32 R148, RZ, RZ, UR4 ;  /* 0x00000004ff947e24 */ /* 0x000fce000f8e00ff */
.L_x_12:
[----:B------:R-:W-:-:S13]  /*1140*/  LOP3.LUT P0, RZ, R0, 0xff, RZ, 0xc0, !PT ;  /* 0x000000ff00ff7812 */ /* 0x000fda000780c0ff */
[----:B------:R-:W-:Y:S05]  /*1150*/  @!P0 EXIT ;  /* 0x000000000000894d */ /* 0x000fea0003800000 */
[----:B------:R-:W3:Y:S01]  /*1160*/  LDC R150, c[0x0][0x658] ;  /* 0x00019600ff967b82 */ /* 0x000ee20000000800 */
[----:B------:R-:W-:Y:S01]  /*1170*/  ULDC.64 UR6, c[0x0][0x288] ;  /* 0x0000a20000067ab9 */ /* 0x000fe20000000a00 */
[----:B------:R-:W-:Y:S01]  /*1180*/  LOP3.LUT R14, R14, 0x1, RZ, 0xc0, !PT ;  /* 0x000000010e0e7812 */ /* 0x000fe200078ec0ff */
[----:B------:R-:W-:Y:S01]  /*1190*/  UIADD3 UR4, UR7, 0x1f, URZ ;  /* 0x0000001f07047890 */ /* 0x000fe2000fffe03f */
[----:B------:R-:W-:Y:S01]  /*11a0*/  SHF.R.U32.HI R0, RZ, 0x2, R3 ;  /* 0x00000002ff007819 */ /* 0x000fe20000011603 */
[----:B01----:R-:W-:Y:S01]  /*11b0*/  IMAD.MOV.U32 R7, RZ, RZ, -0x1 ;  /* 0xffffffffff077424 */ /* 0x003fe200078e00ff */
[----:B------:R-:W-:Y:S01]  /*11c0*/  SHF.R.U32.HI R4, RZ, 0x1, R4 ;  /* 0x00000001ff047819 */ /* 0x000fe20000011604 */
[----:B------:R-:W-:Y:S01]  /*11d0*/  USHF.R.S32.HI UR5, URZ, 0x1f, UR4 ;  /* 0x0000001f3f057899 */ /* 0x000fe20008011404 */
[----:B------:R-:W-:Y:S01]  /*11e0*/  IMAD.SHL.U32 R5, R14, 0x40, RZ ;  /* 0x000000400e057824 */ /* 0x000fe200078e00ff */
[----:B------:R-:W-:Y:S01]  /*11f0*/  LOP3.LUT R0, R0, 0x7, RZ, 0xc0, !PT ;  /* 0x0000000700007812 */ /* 0x000fe200078ec0ff */
[----:B------:R-:W-:Y:S01]  /*1200*/  IMAD.MOV.U32 R9, RZ, RZ, 0x1 ;  /* 0x00000001ff097424 */ /* 0x000fe200078e00ff */
[----:B------:R-:W-:Y:S01]  /*1210*/  ULEA.HI UR5, UR5, UR4, URZ, 0x5 ;  /* 0x0000000405057291 */ /* 0x000fe2000f8f283f */
[----:B------:R-:W-:Y:S01]  /*1220*/  LOP3.LUT R147, R4, 0x30, RZ, 0xc0, !PT ;  /* 0x0000003004937812 */ /* 0x000fe200078ec0ff */
[----:B------:R-:W-:Y:S01]  /*1230*/  IMAD.U32 R6, RZ, RZ, UR6 ;  /* 0x00000006ff067e24 */ /* 0x000fe2000f8e00ff */
[--C-:B------:R-:W-:Y:S01]  /*1240*/  LOP3.LUT R146, R5, 0x40, R0.reuse, 0xe2, !PT ;  /* 0x0000004005927812 */ /* 0x100fe200078ee200 */
[----:B------:R-:W-:Y:S01]  /*1250*/  USHF.R.S32.HI UR57, URZ, 0x5, UR5 ;  /* 0x000000053f397899 */ /* 0x000fe20008011405 */
[-C--:B------:R-:W-:Y:S01]  /*1260*/  IADD3 R5, RZ, -R147.reuse, -R0 ;  /* 0x80000093ff057210 */ /* 0x080fe20007ffe800 */
[----:B------:R-:W-:Y:S01]  /*1270*/  ULDC UR4, c[0x0][0x284] ;  /* 0x0000a10000047ab9 */ /* 0x000fe20000000800 */
[C---:B--2---:R-:W-:Y:S01]  /*1280*/  LOP3.LUT R149, R3.reuse, 0x3, RZ, 0xc0, !PT ;  /* 0x0000000303957812 */ /* 0x044fe200078ec0ff */
[----:B------:R-:W-:Y:S01]  /*1290*/  UISETP.LT.AND UP0, UPT, UR57, 0x1, UPT ;  /* 0x000000013900788c */ /* 0x000fe2000bf01270 */
[----:B------:R-:W-:Y:S01]  /*12a0*/  LOP3.LUT R153, R3, 0x80, RZ, 0xc0, !PT ;  /* 0x0000008003997812 */ /* 0x000fe200078ec0ff */
[----:B------:R-:W-:Y:S01]  /*12b0*/  IMAD R5, R14, -0x40, R5 ;  /* 0xffffffc00e057824 */ /* 0x000fe200078e0205 */
[----:B------:R-:W-:Y:S01]  /*12c0*/  LOP3.LUT R146, R146, R147, RZ, 0xfc, !PT ;  /* 0x0000009392927212 */ /* 0x000fe200078efcff */
[----:B------:R-:W-:Y:S01]  /*12d0*/  USEL UR58, UR57, 0x1, UP0 ;  /* 0x00000001393a7887 */ /* 0x000fe20008000000 */
[-C--:B---3--:R-:W-:Y:S01]  /*12e0*/  SHF.L.U32 R7, R7, R150.reuse, RZ ;  /* 0x0000009607077219 */ /* 0x088fe200000006ff */
[----:B------:R-:W-:Y:S01]  /*12f0*/  IMAD R149, R149, -0x2, R6 ;  /* 0xfffffffe95957824 */ /* 0x000fe200078e0206 */
[----:B------:R-:W-:Y:S01]  /*1300*/  SHF.L.U32 R150, R9, R150, RZ ;  /* 0x0000009609967219 */ /* 0x000fe200000006ff */
[----:B------:R-:W-:Y:S01]  /*1310*/  IMAD.SHL.U32 R151, R3, 0x2, RZ ;  /* 0x0000000203977824 */ /* 0x000fe200078e00ff */
[----:B------:R-:W-:Y:S01]  /*1320*/  SHF.R.U32.HI R153, RZ, 0x7, R153 ;  /* 0x00000007ff997819 */ /* 0x000fe20000011699 */
[----:B------:R-:W-:Y:S01]  /*1330*/  VIADD R154, R5, UR4 ;  /* 0x00000004059a7c36 */ /* 0x000fe20008000000 */
[----:B------:R-:W-:Y:S01]  /*1340*/  LOP3.LUT R152, RZ, R7, RZ, 0x33, !PT ;  /* 0x00000007ff987212 */ /* 0x000fe200078e33ff */
[----:B------:R-:W-:Y:S01]  /*1350*/  IMAD.MOV.U32 R147, RZ, RZ, RZ ;  /* 0x000000ffff937224 */ /* 0x000fe200078e00ff */
[----:B------:R-:W-:Y:S01]  /*1360*/  UIADD3 UR58, UR57, -UR58, URZ ;  /* 0x8000003a393a7290 */ /* 0x000fe2000fffe03f */
[----:B------:R-:W-:Y:S01]  /*1370*/  UMOV UR56, URZ ;  /* 0x0000003f00387c82 */ /* 0x000fe20008000000 */
[----:B------:R-:W-:-:S10]  /*1380*/  UMOV UR39, URZ ;  /* 0x0000003f00277c82 */ /* 0x000fd40008000000 */
.L_x_275:
[----:B0-----:R-:W0:Y:S01]  /*1390*/  SHFL.IDX PT, R0, R153, RZ, 0x1f ;  /* 0x00001fff99007589 */ /* 0x001e2200000e0000 */
[----:B-1----:R-:W1:Y:S01]  /*13a0*/  S2UR UR6, SR_CgaCtaId ;  /* 0x00000000000679c3 */ /* 0x002e620000008800 */
[----:B------:R-:W-:Y:S01]  /*13b0*/  UMOV UR40, 0x400 ;  /* 0x0000040000287882 */ /* 0x000fe20000000000 */
[----:B0-----:R-:W-:Y:S01]  /*13c0*/  R2UR UR4, R0 ;  /* 0x00000000000472ca */ /* 0x001fe200000e0000 */
[----:B-1----:R-:W-:-:S12]  /*13d0*/  ULEA UR40, UR6, UR40, 0x18 ;  /* 0x0000002806287291 */ /* 0x002fd8000f8ec03f */
[----:B------:R-:W-:-:S04]  /*13e0*/  ULEA.HI UR5, UR4, UR4, URZ, 0x1 ;  /* 0x0000000404057291 */ /* 0x000fc8000f8f083f */
[----:B------:R-:W-:-:S04]  /*13f0*/  ULOP3.LUT UR5, UR5, 0x1ffffe, URZ, 0xc0, !UPT ;  /* 0x001ffffe05057892 */ /* 0x000fc8000f8ec03f */
[----:B------:R-:W-:-:S03]  /*1400*/  UIADD3 UR5, UR4, -UR5, URZ ;  /* 0x8000000504057290 */ /* 0x000fc6000fffe03f */
[----:B------:R-:W-:Y:S01]  /*1410*/  ULDC UR4, c[0x0][0x28c] ;  /* 0x0000a30000047ab9 */ /* 0x000fe20000000800 */
[----:B------:R-:W-:Y:S01]  /*1420*/  ULEA UR5, UR5, UR40, 0xb ;  /* 0x0000002805057291 */ /* 0x000fe2000f8e583f */
[----:B------:R-:W-:-:S03]  /*1430*/  ISETP.LT.AND P0, PT, RZ, UR4, PT ;  /* 0x00000004ff007c0c */ /* 0x000fc6000bf01270 */
[----:B------:R-:W-:-:S04]  /*1440*/  UIADD3 UR5, UR5, 0x200, URZ ;  /* 0x0000020005057890 */ /* 0x000fc8000fffe03f */
[----:B------:R-:W-:-:S04]  /*1450*/  USHF.R.U32.HI UR5, URZ, 0x4, UR5 ;  /* 0x000000043f057899 */ /* 0x000fc80008011605 */
[----:B------:R-:W-:-:S04]  /*1460*/  ULOP3.LUT UR5, UR5, 0x3fff, URZ, 0xc0, !UPT ;  /* 0x00003fff05057892 */ /* 0x000fc8000f8ec03f */
[----:B------:R-:W-:Y:S01]  /*1470*/  ULOP3.LUT UR38, UR5, 0x10000, URZ, 0xfc, !UPT ;  /* 0x0001000005267892 */ /* 0x000fe2000f8efc3f */
[----:B---34-:R-:W-:Y:S11]  /*1480*/  @P0 BRA `(.L_x_14) ;  /* 0x0000000000400947 */ /* 0x018ff60003800000 */
[----:B------:R-:W-:Y:S01]  /*1490*/  MOV R0, 0x0 ;  /* 0x0000000000007802 */ /* 0x000fe20000000f00 */
[----:B------:R-:W-:Y:S01]  /*14a0*/  ULDC.64 UR4, c[0x4][0x68] ;  /* 0x01001a0000047ab9 */ /* 0x000fe20000000a00 */
[----:B------:R-:W-:Y:S01]  /*14b0*/  ULDC.64 UR6, c[0x4][0x8] ;  /* 0x0100020000067ab9 */ /* 0x000fe20000000a00 */
[----:B------:R-:W-:Y:S01]  /*14c0*/  IMAD.U32 R4, RZ, RZ, UR4 ;  /* 0x00000004ff047e24 */ /* 0x000fe2000f8e00ff */
[----:B------:R0:W1:Y:S01]  /*14d0*/  LDC.64 R14, c[0x4][R0] ;  /* 0x01000000000e7b82 */ /* 0x0000620000000a00 */
[----:B------:R-:W-:Y:S01]  /*14e0*/  IMAD.U32 R5, RZ, RZ, UR5 ;  /* 0x00000005ff057e24 */ /* 0x000fe2000f8e00ff */
[----:B------:R-:W-:Y:S01]  /*14f0*/  ULDC.64 UR4, c[0x4][0x70] ;  /* 0x01001c0000047ab9 */ /* 0x000fe20000000a00 */
[----:B------:R-:W-:Y:S02]  /*1500*/  IMAD.U32 R10, RZ, RZ, UR6 ;  /* 0x00000006ff0a7e24 */ /* 0x000fe4000f8e00ff */
[----:B------:R-:W-:Y:S02]  /*1510*/  IMAD.U32 R6, RZ, RZ, UR4 ;  /* 0x00000004ff067e24 */ /* 0x000fe4000f8e00ff */
[----:B------:R-:W-:-:S02]  /*1520*/  IMAD.U32 R7, RZ, RZ, UR5 ;  /* 0x00000005ff077e24 */ /* 0x000fc4000f8e00ff */
[----:B------:R-:W-:Y:S02]  /*1530*/  IMAD.U32 R11, RZ, RZ, UR7 ;  /* 0x00000007ff0b7e24 */ /* 0x000fe4000f8e00ff */
[----:B------:R-:W-:Y:S02]  /*1540*/  IMAD.MOV.U32 R8, RZ, RZ, 0x1e1 ;  /* 0x000001e1ff087424 */ /* 0x000fe400078e00ff */
[----:B------:R-:W-:Y:S02]  /*1550*/  IMAD.MOV.U32 R12, RZ, RZ, 0x1 ;  /* 0x00000001ff0c7424 */ /* 0x000fe400078e00ff */
[----:B0-----:R-:W-:-:S07]  /*1560*/  IMAD.MOV.U32 R13, RZ, RZ, RZ ;  /* 0x000000ffff0d7224 */ /* 0x001fce00078e00ff */
[----:B------:R-:W-:-:S07]  /*1570*/  LEPC R20, `(.L_x_14) ;  /* 0x000000001014794e */ /* 0x000fce0000000000 */
[----:B-1---5:R-:W-:Y:S05]  /*1580*/  CALL.ABS.NOINC R14 ;  /* 0x000000000e007343 */ /* 0x022fea0003c00000 */
.L_x_14:
[----:B------:R-:W-:-:S04]  /*1590*/  LOP3.LUT R0, R18, 0x1, RZ, 0xfc, !PT ;  /* 0x0000000112007812 */ /* 0x000fc800078efcff */
[----:B------:R-:W-:-:S13]  /*15a0*/  ISETP.NE.AND P0, PT, R0, 0x3, PT ;  /* 0x000000030000780c */ /* 0x000fda0003f05270 */
[----:B------:R-:W-:Y:S05]  /*15b0*/  @!P0 BRA `(.L_x_15) ;  /* 0x0000000000048947 */ /* 0x000fea0003800000 */
[----:B------:R-:W-:Y:S01]  /*15c0*/  BPT.TRAP 0x1 ;  /* 0x000000040000795c */ /* 0x000fe20000300000 */
.L_x_15:
[----:B------:R-:W-:Y:S02]  /*15d0*/  IMAD.U32 R0, RZ, RZ, UR39 ;  /* 0x00000027ff007e24 */ /* 0x000fe4000f8e00ff */
[----:B------:R-:W-:-:S03]  /*15e0*/  IMAD.U32 R3, RZ, RZ, UR56 ;  /* 0x00000038ff037e24 */ /* 0x000fc6000f8e00ff */
[----:B------:R-:W-:Y:S02]  /*15f0*/  LEA R0, R0, UR40, 0x3 ;  /* 0x0000002800007c11 */ /* 0x000fe4000f8e18ff */
[----:B------:R-:W-:-:S04]  /*1600*/  SHF.L.U32 R3, R3, 0x1f, RZ ;  /* 0x0000001f03037819 */ /* 0x000fc800000006ff */
[----:B------:R0:W1:Y:S01]  /*1610*/  SYNCS.PHASECHK.TRANS64.TRYWAIT P1, [R0+URZ], R3 ;  /* 0x00000003000075a7 */ /* 0x000062000802017f */
[----:B------:R-:W-:Y:S05]  /*1620*/  @!P0 BRA `(.L_x_16) ;  /* 0x0000000000048947 */ /* 0x000fea0003800000 */
[----:B------:R-:W-:Y:S01]  /*1630*/  BPT.TRAP 0x1 ;  /* 0x000000040000795c */ /* 0x000fe20000300000 */
.L_x_16:
[----:B-1----:R-:W-:Y:S05]  /*1640*/  @P1 BRA `(.L_x_17) ;  /* 0x0000000000081947 */ /* 0x002fea0003800000 */
[----:B------:R-:W1:Y:S02]  /*1650*/  SYNCS.PHASECHK.TRANS64.TRYWAIT P1, [R0+URZ], R3 ;  /* 0x00000003000075a7 */ /* 0x000e64000802017f */
[----:B-1----:R-:W-:Y:S05]  /*1660*/  @!P1 BRA `(.L_x_18) ;  /* 0x0000009800b89947 */ /* 0x002fea0003800000 */
.L_x_17:
[----:B------:R-:W2:Y:S01]  /*1670*/  S2UR UR5, SR_CgaCtaId ;  /* 0x00000000000579c3 */ /* 0x000ea20000008800 */
[----:B------:R-:W-:Y:S01]  /*1680*/  UMOV UR4, 0x400 ;  /* 0x0000040000047882 */ /* 0x000fe20000000000 */
[----:B01----:R-:W-:-:S05]  /*1690*/  IMAD.U32 R0, RZ, RZ, UR58 ;  /* 0x0000003aff007e24 */ /* 0x003fca000f8e00ff */
[----:B------:R-:W-:Y:S01]  /*16a0*/  ISETP.GE.AND P1, PT, R0, 0x1, PT ;  /* 0x000000010000780c */ /* 0x000fe20003f26270 */
[----:B--2---:R-:W-:-:S06]  /*16b0*/  ULEA UR4, UR5, UR4, 0x18 ;  /* 0x0000000405047291 */ /* 0x004fcc000f8ec03f */
[----:B------:R-:W-:Y:S01]  /*16c0*/  IMAD.U32 R6, RZ, RZ, UR4 ;  /* 0x00000004ff067e24 */ /* 0x000fe2000f8e00ff */
[----:B------:R-:W-:Y:S05]  /*16d0*/  WARPSYNC.ALL ;  /* 0x0000000000007948 */ /* 0x000fea0003800000 */
[----:B------:R-:W-:Y:S01]  /*16e0*/  R2UR UR4, R6 ;  /* 0x00000000060472ca */ /* 0x000fe200000e0000 */
[----:B------:R-:W-:Y:S01]  /*16f0*/  ULEA UR52, UR39, UR38, 0x8 ;  /* 0x0000002627347291 */ /* 0x000fe2000f8e403f */
[----:B------:R-:W-:Y:S01]  /*1700*/  WARPGROUP.ARRIVE ;  /* 0x00000000000079c5 */ /* 0x000fe20000000000 */
[----:B------:R-:W-:Y:S01]  /*1710*/  UMOV UR53, 0xc0000010 ;  /* 0xc000001000357882 */ /* 0x000fe20000000000 */
[----:B------:R-:W-:Y:S01]  /*1720*/  UMOV UR55, 0xc0000010 ;  /* 0xc000001000377882 */ /* 0x000fe20000000000 */
[----:B------:R-:W-:Y:S01]  /*1730*/  UMOV UR5, UR53 ;  /* 0x0000003500057c82 */ /* 0x000fe20008000000 */
[----:B------:R-:W-:Y:S01]  /*1740*/  UMOV UR7, 0xc0000010 ;  /* 0xc000001000077882 */ /* 0x000fe20000000000 */
[----:B------:R-:W-:Y:S01]  /*1750*/  UMOV UR9, UR53 ;  /* 0x0000003500097c82 */ /* 0x000fe20008000000 */
[----:B------:R-:W-:Y:S01]  /*1760*/  UMOV UR8, UR52 ;  /* 0x0000003400087c82 */ /* 0x000fe20008000000 */
[----:B------:R-:W-:Y:S01]  /*1770*/  UMOV UR11, 0xc0000010 ;  /* 0xc0000010000b7882 */ /* 0x000fe20000000000 */
[----:B------:R-:W-:Y:S01]  /*1780*/  UMOV UR12, UR52 ;  /* 0x00000034000c7c82 */ /* 0x000fe20008000000 */
[----:B------:R-:W-:Y:S01]  /*1790*/  UMOV UR13, UR53 ;  /* 0x00000035000d7c82 */ /* 0x000fe20008000000 */
[----:B------:R-:W-:Y:S01]  /*17a0*/  UMOV UR15, 0xc0000010 ;  /* 0xc0000010000f7882 */ /* 0x000fe20000000000 */
[----:B------:R-:W-:Y:S01]  /*17b0*/  UIADD3 UR4, UR4, 0x13200, URZ ;  /* 0x0001320004047890 */ /* 0x000fe2000fffe03f */
[----:B------:R-:W-:Y:S01]  /*17c0*/  UMOV UR16, UR52 ;  /* 0x0000003400107c82 */ /* 0x000fe20008000000 */
[----:B------:R-:W-:-:S02]  /*17d0*/  UMOV UR17, UR53 ;  /* 0x0000003500117c82 */ /* 0x000fc40008000000 */
[----:B------:R-:W-:Y:S01]  /*17e0*/  USHF.R.U32.HI UR6, URZ, 0x4, UR4 ;  /* 0x000000043f067899 */ /* 0x000fe20008011604 */
[----:B------:R-:W-:Y:S02]  /*17f0*/  UMOV UR19, 0xc0000010 ;  /* 0xc000001000137882 */ /* 0x000fe40000000000 */
[----:B------:R-:W-:Y:S01]  /*1800*/  UMOV UR4, UR52 ;  /* 0x0000003400047c82 */ /* 0x000fe20008000000 */
[----:B------:R-:W-:Y:S01]  /*1810*/  ULOP3.LUT UR6, UR6, 0x3fff, URZ, 0xc0, !UPT ;  /* 0x00003fff06067892 */ /* 0x000fe2000f8ec03f */
[----:B------:R-:W-:Y:S01]  /*1820*/  UMOV UR20, UR52 ;  /* 0x0000003400147c82 */ /* 0x000fe20008000000 */
[----:B------:R-:W-:Y:S02]  /*1830*/  UMOV UR21, UR53 ;  /* 0x0000003500157c82 */ /* 0x000fe40008000000 */
[----:B------:R-:W-:Y:S01]  /*1840*/  ULOP3.LUT UR59, UR6, 0x10000, URZ, 0xfc, !UPT ;  /* 0x00010000063b7892 */ /* 0x000fe2000f8efc3f */
[----:B------:R-:W-:Y:S01]  /*1850*/  UMOV UR23, 0xc0000010 ;  /* 0xc000001000177882 */ /* 0x000fe20000000000 */
[----:B------:R-:W-:-:S02]  /*1860*/  UMOV UR24, UR52 ;  /* 0x0000003400187c82 */ /* 0x000fc40008000000 */
[----:B------:R-:W-:Y:S01]  /*1870*/  UIMAD UR54, UR39, 0x1e0, UR59 ;  /* 0x000001e0273678a4 */ /* 0x000fe2000f8e023b */
[----:B------:R-:W-:Y:S01]  /*1880*/  UMOV UR25, UR53 ;  /* 0x0000003500197c82 */ /* 0x000fe20008000000 */
[----:B------:R-:W-:Y:S02]  /*1890*/  UMOV UR27, 0xc0000010 ;  /* 0xc0000010001b7882 */ /* 0x000fe40000000000 */
[----:B------:R-:W-:Y:S02]  /*18a0*/  UIADD3 UR6, UR54, 0x20, URZ ;  /* 0x0000002036067890 */ /* 0x000fe4000fffe03f */
[----:B------:R-:W-:Y:S02]  /*18b0*/  UIADD3 UR10, UR54, 0x40, URZ ;  /* 0x00000040360a7890 */ /* 0x000fe4000fffe03f */
[----:B------:R-:W-:Y:S02]  /*18c0*/  UIADD3 UR14, UR54, 0x60, URZ ;  /* 0x00000060360e7890 */ /* 0x000fe4000fffe03f */
[----:B------:R-:W-:Y:S01]  /*18d0*/  IGMMA.64x16x32.S8.S8 R136, gdesc[UR52], RZ, !UPT, gsb0 ;  /* 0x00600000348879f1 */ /* 0x000fe2000c0410ff */
[----:B------:R-:W-:-:S02]  /*18e0*/  UIADD3 UR18, UR54, 0x80, URZ ;  /* 0x0000008036127890 */ /* 0x000fc4000fffe03f */
[----:B------:R-:W-:Y:S02]  /*18f0*/  UIADD3 UR22, UR54, 0xa0, URZ ;  /* 0x000000a036167890 */ /* 0x000fe4000fffe03f */
[----:B------:R-:W-:Y:S02]  /*1900*/  UIADD3 UR26, UR54, 0xc0, URZ ;  /* 0x000000c0361a7890 */ /* 0x000fe4000fffe03f */
[----:B------:R-:W-:Y:S01]  /*1910*/  UIADD3 UR30, UR54, 0xe0, URZ ;  /* 0x000000e0361e7890 */ /* 0x000fe2000fffe03f */
[----:B------:R-:W-:Y:S01]  /*1920*/  UMOV UR28, UR52 ;  /* 0x00000034001c7c82 */ /* 0x000fe20008000000 */
[----:B------:R-:W-:Y:S01]  /*1930*/  UMOV UR29, UR53 ;  /* 0x00000035001d7c82 */ /* 0x000fe20008000000 */
[----:B------:R-:W-:Y:S01]  /*1940*/  UMOV UR31, 0xc0000010 ;  /* 0xc0000010001f7882 */ /* 0x000fe20000000000 */
        /* <DEDUP_REMOVED lines=16> */
[----:B------:R-:W-:Y:S01]  /*1a50*/  UMOV UR55, 0xc0000010 ;  /* 0xc000001000377882 */ /* 0x000fe20000000000 */
[----:B------:R-:W-:-:S02]  /*1a60*/  WARPGROUP.DEPBAR.LE gsb0, 0x0 ;  /* 0x00008000000079c5 */ /* 0x000fc40000010000 */
[----:B------:R-:W-:-:S06]  /*1a70*/  WARPGROUP.ARRIVE ;  /* 0x00000000000079c5 */ /* 0x000fcc0000000000 */
[----:B------:R-:W-:Y:S01]  /*1a80*/  IGMMA.64x16x32.S8.S8 R128, gdesc[UR4], RZ, !UPT, gsb0 ;  /* 0x00600000048079f1 */ /* 0x000fe2000c0410ff */
[----:B------:R-:W-:Y:S02]  /*1a90*/  UIADD3 UR4, UR54, 0x180, URZ ;  /* 0x0000018036047890 */ /* 0x000fe4000fffe03f */
[----:B------:R-:W-:Y:S02]  /*1aa0*/  UIADD3 UR5, UR54, 0x1a0, URZ ;  /* 0x000001a036057890 */ /* 0x000fe4000fffe03f */
[----:B------:R-:W-:-:S03]  /*1ab0*/  UIADD3 UR6, UR54, 0x1c0, URZ ;  /* 0x000001c036067890 */ /* 0x000fc6000fffe03f */
[----:B------:R-:W-:Y:S01]  /*1ac0*/  UMOV UR54, UR4 ;  /* 0x0000000400367c82 */ /* 0x000fe20008000000 */
[----:B------:R-:W-:Y:S02]  /*1ad0*/  WARPGROUP.DEPBAR.LE gsb0, 0x0 ;  /* 0x00008000000079c5 */ /* 0x000fe40000010000 */
[----:B------:R-:W-:-:S06]  /*1ae0*/  WARPGROUP.ARRIVE ;  /* 0x00000000000079c5 */ /* 0x000fcc0000000000 */
[----:B------:R-:W-:Y:S03]  /*1af0*/  IGMMA.64x16x32.S8.S8 R120, gdesc[UR8], RZ, !UPT, gsb0 ;  /* 0x00600000087879f1 */ /* 0x000fe6000c0410ff */
        /* <DEDUP_REMOVED lines=29> */
[----:B------:R-:W-:Y:S01]  /*1cd0*/  IGMMA.64x16x32.S8.S8 R40, gdesc[UR52], RZ, !UPT, gsb0 ;  /* 0x00600000342879f1 */ /* 0x000fe2000c0410ff */
[----:B------:R-:W-:Y:S01]  /*1ce0*/  UMOV UR54, UR5 ;  /* 0x0000000500367c82 */ /* 0x000fe20008000000 */
[----:B------:R-:W-:Y:S01]  /*1cf0*/  UMOV UR55, 0xc0000010 ;  /* 0xc000001000377882 */ /* 0x000fe20000000000 */
[----:B------:R-:W-:Y:S02]  /*1d00*/  WARPGROUP.DEPBAR.LE gsb0, 0x0 ;  /* 0x00008000000079c5 */ /* 0x000fe40000010000 */
[----:B------:R-:W-:-:S06]  /*1d10*/  WARPGROUP.ARRIVE ;  /* 0x00000000000079c5 */ /* 0x000fcc0000000000 */
[----:B------:R-:W-:Y:S01]  /*1d20*/  IGMMA.64x16x32.S8.S8 R32, gdesc[UR52], RZ, !UPT, gsb0 ;  /* 0x00600000342079f1 */ /* 0x000fe2000c0410ff */
[----:B------:R-:W-:Y:S01]  /*1d30*/  UMOV UR54, UR6 ;  /* 0x0000000600367c82 */ /* 0x000fe20008000000 */
[----:B------:R-:W-:Y:S01]  /*1d40*/  UMOV UR55, 0xc0000010 ;  /* 0xc000001000377882 */ /* 0x000fe20000000000 */
[----:B------:R-:W-:Y:S02]  /*1d50*/  WARPGROUP.DEPBAR.LE gsb0, 0x0 ;  /* 0x00008000000079c5 */ /* 0x000fe40000010000 */
[----:B------:R-:W-:-:S06]  /*1d60*/  WARPGROUP.ARRIVE ;  /* 0x00000000000079c5 */ /* 0x000fcc0000000000 */
[----:B------:R-:W-:Y:S03]  /*1d70*/  IGMMA.64x16x32.S8.S8 R24, gdesc[UR52], RZ, !UPT, gsb0 ;  /* 0x00600000341879f1 */ /* 0x000fe6000c0410ff */
[----:B------:R-:W-:Y:S02]  /*1d80*/  WARPGROUP.DEPBAR.LE gsb0, 0x0 ;  /* 0x00008000000079c5 */ /* 0x000fe40000010000 */
[----:B------:R-:W-:Y:S05]  /*1d90*/  @!P1 BRA `(.L_x_19) ;  /* 0x00000008001c9947 */ /* 0x000fea0003800000 */
[----:B------:R-:W-:Y:S01]  /*1da0*/  UIADD3 UR4, UR39, 0x1, URZ ;  /* 0x0000000127047890 */ /* 0x000fe2000fffe03f */
[----:B------:R-:W-:Y:S02]  /*1db0*/  IMAD.U32 R0, RZ, RZ, UR58 ;  /* 0x0000003aff007e24 */ /* 0x000fe4000f8e00ff */
[----:B------:R-:W-:Y:S01]  /*1dc0*/  IMAD.U32 R3, RZ, RZ, UR39 ;  /* 0x00000027ff037e24 */ /* 0x000fe2000f8e00ff */
[----:B------:R-:W-:-:S04]  /*1dd0*/  UISETP.NE.AND UP0, UPT, UR4, 0x13, UPT ;  /* 0x000000130400788c */ /* 0x000fc8000bf05270 */
[----:B------:R-:W-:Y:S02]  /*1de0*/  USEL UR5, URZ, 0x1, UP0 ;  /* 0x000000013f057887 */ /* 0x000fe40008000000 */
[----:B------:R-:W-:Y:S02]  /*1df0*/  USEL UR4, UR4, URZ, UP0 ;  /* 0x0000003f04047287 */ /* 0x000fe40008000000 */
[----:B------:R-:W-:-:S06]  /*1e00*/  ULOP3.LUT UR5, UR56, UR5, URZ, 0x3c, !UPT ;  /* 0x0000000538057292 */ /* 0x000fcc000f8e3c3f */
[----:B------:R-:W-:-:S07]  /*1e10*/  IMAD.U32 R8, RZ, RZ, UR5 ;  /* 0x00000005ff087e24 */ /* 0x000fce000f8e00ff */
.L_x_26:
[----:B0-----:R-:W-:Y:S05]  /*1e20*/  @!P0 BRA `(.L_x_20) ;  /* 0x0000000000048947 */ /* 0x001fea0003800000 */
[----:B------:R-:W-:Y:S01]  /*1e30*/  BPT.TRAP 0x1 ;  /* 0x000000040000795c */ /* 0x000fe20000300000 */
.L_x_20:
[----:B------:R-:W0:Y:S01]  /*1e40*/  S2UR UR6, SR_CgaCtaId ;  /* 0x00000000000679c3 */ /* 0x000e220000008800 */
[----:B------:R-:W-:Y:S01]  /*1e50*/  UMOV UR5, 0x400 ;  /* 0x0000040000057882 */ /* 0x000fe20000000000 */
[----:B------:R-:W-:Y:S01]  /*1e60*/  IMAD.U32 R7, RZ, RZ, UR4 ;  /* 0x00000004ff077e24 */ /* 0x000fe2000f8e00ff */
[----:B------:R-:W-:Y:S01]  /*1e70*/  SHF.L.U32 R5, R8, 0x1f, RZ ;  /* 0x0000001f08057819 */ /* 0x000fe200000006ff */
[----:B0-----:R-:W-:-:S06]  /*1e80*/  ULEA UR5, UR6, UR5, 0x18 ;  /* 0x0000000506057291 */ /* 0x001fcc000f8ec03f */
[----:B------:R-:W-:-:S04]  /*1e90*/  IMAD.U32 R6, RZ, RZ, UR5 ;  /* 0x00000005ff067e24 */ /* 0x000fc8000f8e00ff */
[----:B------:R-:W-:-:S04]  /*1ea0*/  IMAD R4, R7, 0x8, R6 ;  /* 0x0000000807047824 */ /* 0x000fc800078e0206 */
[----:B------:R0:W1:Y:S01]  /*1eb0*/  SYNCS.PHASECHK.TRANS64.TRYWAIT P1, [R4+URZ], R5 ;  /* 0x00000005040075a7 */ /* 0x000062000802017f */
[----:B------:R-:W-:Y:S05]  /*1ec0*/  @!P0 BRA `(.L_x_21) ;  /* 0x0000000000048947 */ /* 0x000fea0003800000 */
[----:B------:R-:W-:Y:S01]  /*1ed0*/  BPT.TRAP 0x1 ;  /* 0x000000040000795c */ /* 0x000fe20000300000 */
.L_x_21:
[----:B-1----:R-:W-:Y:S05]  /*1ee0*/  @P1 BRA `(.L_x_22) ;  /* 0x0000000000081947 */ /* 0x002fea0003800000 */
[----:B------:R-:W1:Y:S02]  /*1ef0*/  SYNCS.PHASECHK.TRANS64.TRYWAIT P1, [R4+URZ], R5 ;  /* 0x00000005040075a7 */ /* 0x000e64000802017f */
[----:B-1----:R-:W-:Y:S05]  /*1f00*/  @!P1 BRA `(.L_x_23) ;  /* 0x0000009000a49947 */ /* 0x002fea0003800000 */
.L_x_22:
[----:B------:R-:W-:Y:S01]  /*1f10*/  ULEA UR8, UR4, UR38, 0x8 ;  /* 0x0000002604087291 */ /* 0x000fe2000f8e403f */
[----:B------:R-:W-:Y:S01]  /*1f20*/  WARPGROUP.ARRIVE ;  /* 0x00000000000079c5 */ /* 0x000fe20000000000 */
[----:B------:R-:W-:Y:S01]  /*1f30*/  UIMAD UR6, UR4, 0x1e0, UR59 ;  /* 0x000001e0040678a4 */ /* 0x000fe2000f8e023b */
[----:B------:R-:W-:Y:S01]  /*1f40*/  UMOV UR9, 0xc0000010 ;  /* 0xc000001000097882 */ /* 0x000fe20000000000 */
[----:B------:R-:W-:Y:S02]  /*1f50*/  UMOV UR11, 0xc0000010 ;  /* 0xc0000010000b7882 */ /* 0x000fe40000000000 */
[----:B------:R-:W-:Y:S02]  /*1f60*/  UIADD3 UR5, UR6, 0x20, URZ ;  /* 0x0000002006057890 */ /* 0x000fe4000fffe03f */
[----:B------:R-:W-:Y:S02]  /*1f70*/  UIADD3 UR7, UR6, 0x40, URZ ;  /* 0x0000004006077890 */ /* 0x000fe4000fffe03f */
[----:B------:R-:W-:Y:S01]  /*1f80*/  UMOV UR10, UR6 ;  /* 0x00000006000a7c82 */ /* 0x000fe20008000000 */
[----:B------:R-:W-:Y:S01]  /*1f90*/  UIADD3 UR12, UR6, 0x60, URZ ;  /* 0x00000060060c7890 */ /* 0x000fe2000fffe03f */
[----:B------:R-:W-:Y:S01]  /*1fa0*/  IGMMA.64x16x32.S8.S8 R136, gdesc[UR8], R136, gsb0 ;  /* 0x00600000088879f1 */ /* 0x000fe20008041088 */
[----:B------:R-:W-:Y:S01]  /*1fb0*/  UMOV UR10, UR5 ;  /* 0x00000005000a7c82 */ /* 0x000fe20008000000 */
[----:B------:R-:W-:Y:S01]  /*1fc0*/  UMOV UR11, 0xc0000010 ;  /* 0xc0000010000b7882 */ /* 0x000fe20000000000 */
[----:B------:R-:W-:Y:S01]  /*1fd0*/  UIADD3 UR5, UR6, 0x80, URZ ;  /* 0x0000008006057890 */ /* 0x000fe2000fffe03f */
[----:B------:R-:W-:-:S02]  /*1fe0*/  WARPGROUP.DEPBAR.LE gsb0, 0x0 ;  /* 0x00008000000079c5 */ /* 0x000fc40000010000 */
[----:B------:R-:W-:-:S06]  /*1ff0*/  WARPGROUP.ARRIVE ;  /* 0x00000000000079c5 */ /* 0x000fcc0000000000 */
[----:B------:R-:W-:Y:S01]  /*2000*/  IGMMA.64x16x32.S8.S8 R128, gdesc[UR8], R128, gsb0 ;  /* 0x00600000088079f1 */ /* 0x000fe20008041080 */
[----:B------:R-:W-:Y:S01]  /*2010*/  UMOV UR10, UR7 ;  /* 0x00000007000a7c82 */ /* 0x000fe20008000000 */
[----:B------:R-:W-:Y:S01]  /*2020*/  UMOV UR11, 0xc0000010 ;  /* 0xc0000010000b7882 */ /* 0x000fe20000000000 */
[----:B------:R-:W-:Y:S01]  /*2030*/  UIADD3 UR7, UR6, 0xa0, URZ ;  /* 0x000000a006077890 */ /* 0x000fe2000fffe03f */
[----:B------:R-:W-:Y:S02]  /*2040*/  WARPGROUP.DEPBAR.LE gsb0, 0x0 ;  /* 0x00008000000079c5 */ /* 0x000fe40000010000 */
        /* <DEDUP_REMOVED lines=46> */
[----:B------:R-:W-:Y:S02]  /*2330*/  UIADD3 UR5, UR6, 0x1a0, URZ ;  /* 0x000001a006057890 */ /* 0x000fe4000fffe03f */
[----:B------:R-:W-:Y:S01]  /*2340*/  UIADD3 UR6, UR6, 0x1c0, URZ ;  /* 0x000001c006067890 */ /* 0x000fe2000fffe03f */
[----:B------:R-:W-:Y:S02]  /*2350*/  WARPGROUP.DEPBAR.LE gsb0, 0x0 ;  /* 0x00008000000079c5 */ /* 0x000fe40000010000 */
[----:B------:R-:W-:-:S06]  /*2360*/  WARPGROUP.ARRIVE ;  /* 0x00000000000079c5 */ /* 0x000fcc0000000000 */
[----:B------:R-:W-:Y:S01]  /*2370*/  IGMMA.64x16x32.S8.S8 R56, gdesc[UR8], R56, gsb0 ;  /* 0x00600000083879f1 */ /* 0x000fe20008041038 */
[----:B------:R-:W-:Y:S01]  /*2380*/  UMOV UR10, UR7 ;  /* 0x00000007000a7c82 */ /* 0x000fe20008000000 */
[----:B------:R-:W-:Y:S01]  /*2390*/  UMOV UR11, 0xc0000010 ;  /* 0xc0000010000b7882 */ /* 0x000fe20000000000 */
        /* <DEDUP_REMOVED lines=17> */
[----:B------:R-:W-:Y:S03]  /*24b0*/  IGMMA.64x16x32.S8.S8 R24, gdesc[UR8], R24, gsb0 ;  /* 0x00600000081879f1 */ /* 0x000fe60008041018 */
[----:B------:R-:W-:Y:S02]  /*24c0*/  WARPGROUP.DEPBAR.LE gsb0, 0x0 ;  /* 0x00008000000079c5 */ /* 0x000fe40000010000 */
[----:B------:R-:W-:Y:S05]  /*24d0*/  @!P0 BRA `(.L_x_24) ;  /* 0x0000000000048947 */ /* 0x000fea0003800000 */
[----:B------:R-:W-:Y:S01]  /*24e0*/  BPT.TRAP 0x1 ;  /* 0x000000040000795c */ /* 0x000fe20000300000 */
.L_x_24:
[----:B01----:R-:W-:Y:S01]  /*24f0*/  IMAD R4, R3, 0x8, R6 ;  /* 0x0000000803047824 */ /* 0x003fe200078e0206 */
[----:B------:R-:W-:-:S03]  /*2500*/  ISETP.GT.U32.AND P1, PT, R18, 0x1, PT ;  /* 0x000000011200780c */ /* 0x000fc60003f24070 */
[----:B------:R-:W-:-:S05]  /*2510*/  VIADD R4, R4, 0x98 ;  /* 0x0000009804047836 */ /* 0x000fca0000000000 */
[----:B------:R-:W-:-:S04]  /*2520*/  PRMT R4, RZ, 0x654, R4 ;  /* 0x00000654ff047816 */ /* 0x000fc80000000004 */
[----:B------:R0:W-:Y:S01]  /*2530*/  SYNCS.ARRIVE.TRANS64.RED.A1T0 RZ, [R4+URZ], RZ ;  /* 0x000000ff04ff79a7 */ /* 0x0001e2000810043f */
[----:B------:R-:W-:Y:S05]  /*2540*/  @P1 BRA `(.L_x_25) ;  /* 0x0000000000041947 */ /* 0x000fea0003800000 */
[----:B------:R-:W-:Y:S01]  /*2550*/  BPT.TRAP 0x1 ;  /* 0x000000040000795c */ /* 0x000fe20000300000 */
.L_x_25:
[----:B------:R-:W-:Y:S01]  /*2560*/  UIADD3 UR4, UR4, 0x1, URZ ;  /* 0x0000000104047890 */ /* 0x000fe2000fffe03f */
[C---:B------:R-:W-:Y:S01]  /*2570*/  ISETP.GT.AND P2, PT, R0.reuse, 0x1, PT ;  /* 0x000000010000780c */ /* 0x040fe20003f44270 */
[----:B------:R-:W-:Y:S02]  /*2580*/  VIADD R3, R3, 0x1 ;  /* 0x0000000103037836 */ /* 0x000fe40000000000 */
[----:B------:R-:W-:Y:S01]  /*2590*/  UISETP.NE.AND UP0, UPT, UR4, 0x13, UPT ;  /* 0x000000130400788c */ /* 0x000fe2000bf05270 */
[----:B------:R-:W-:Y:S02]  /*25a0*/  VIADD R0, R0, 0xffffffff ;  /* 0xffffffff00007836 */ /* 0x000fe40000000000 */
[C---:B------:R-:W-:Y:S01]  /*25b0*/  ISETP.NE.AND P1, PT, R3.reuse, 0x13, PT ;  /* 0x000000130300780c */ /* 0x040fe20003f25270 */
[----:B------:R-:W-:Y:S02]  /*25c0*/  USEL UR5, URZ, 0x1, UP0 ;  /* 0x000000013f057887 */ /* 0x000fe40008000000 */
[----:B------:R-:W-:Y:S01]  /*25d0*/  USEL UR4, UR4, URZ, UP0 ;  /* 0x0000003f04047287 */ /* 0x000fe20008000000 */
[----:B------:R-:W-:-:S03]  /*25e0*/  SEL R3, R3, RZ, P1 ;  /* 0x000000ff03037207 */ /* 0x000fc60000800000 */
[----:B------:R-:W-:Y:S01]  /*25f0*/  LOP3.LUT R8, R8, UR5, RZ, 0x3c, !PT ;  /* 0x0000000508087c12 */ /* 0x000fe2000f8e3cff */
[----:B------:R-:W-:Y:S07]  /*2600*/  @P2 BRA `(.L_x_26) ;  /* 0xfffffff800042947 */ /* 0x000fee000383ffff */
.L_x_19:
[----:B------:R-:W1:Y:S02]  /*2610*/  LDC R0, c[0x0][0x28c] ;  /* 0x0000a300ff007b82 */ /* 0x000e640000000800 */
[----:B-1----:R-:W-:-:S13]  /*2620*/  ISETP.GE.AND P1, PT, R0, 0x1, PT ;  /* 0x000000010000780c */ /* 0x002fda0003f26270 */
[----:B------:R-:W-:Y:S05]  /*2630*/  @!P1 BRA `(.L_x_27) ;  /* 0x0000000000409947 */ /* 0x000fea0003800000 */
[----:B------:R-:W-:Y:S05]  /*2640*/  @!P0 BRA `(.L_x_28) ;  /* 0x0000000000048947 */ /* 0x000fea0003800000 */
[----:B------:R-:W-:Y:S01]  /*2650*/  BPT.TRAP 0x1 ;  /* 0x000000040000795c */ /* 0x000fe20000300000 */
.L_x_28:
[----:B------:R-:W-:Y:S01]  /*2660*/  UIADD3 UR6, UR58, UR39, URZ ;  /* 0x000000273a067290 */ /* 0x000fe2000fffe03f */
[----:B------:R-:W-:-:S03]  /*2670*/  ISETP.GT.U32.AND P0, PT, R18, 0x1, PT ;  /* 0x000000011200780c */ /* 0x000fc60003f04070 */
[----:B------:R-:W-:-:S04]  /*2680*/  UIMAD.WIDE.U32 UR4, UR6, -0x50d79435, URZ ;  /* 0xaf286bcb060478a5 */ /* 0x000fc8000f8e003f */
[----:B------:R-:W-:-:S04]  /*2690*/  UIADD3 UR4, UR6, -UR5, URZ ;  /* 0x8000000506047290 */ /* 0x000fc8000fffe03f */
[----:B------:R-:W-:-:S04]  /*26a0*/  ULEA.HI UR4, UR4, UR5, URZ, 0x1f ;  /* 0x0000000504047291 */ /* 0x000fc8000f8ff83f */
[----:B------:R-:W-:-:S04]  /*26b0*/  USHF.R.U32.HI UR4, URZ, 0x4, UR4 ;  /* 0x000000043f047899 */ /* 0x000fc80008011604 */
[----:B------:R-:W-:-:S06]  /*26c0*/  UIMAD UR4, UR4, -0x13, UR6 ;  /* 0xffffffed040478a4 */ /* 0x000fcc000f8e0206 */
[----:B------:R-:W-:-:S04]  /*26d0*/  IMAD.U32 R3, RZ, RZ, UR4 ;  /* 0x00000004ff037e24 */ /* 0x000fc8000f8e00ff */
[----:B------:R-:W-:-:S04]  /*26e0*/  IMAD R0, R3, 0x8, R6 ;  /* 0x0000000803007824 */ /* 0x000fc800078e0206 */
[----:B------:R-:W-:-:S05]  /*26f0*/  VIADD R0, R0, 0x98 ;  /* 0x0000009800007836 */ /* 0x000fca0000000000 */
[----:B------:R-:W-:-:S04]  /*2700*/  PRMT R0, RZ, 0x654, R0 ;  /* 0x00000654ff007816 */ /* 0x000fc80000000000 */
[----:B------:R1:W-:Y:S01]  /*2710*/  SYNCS.ARRIVE.TRANS64.RED.A1T0 RZ, [R0+URZ], RZ ;  /* 0x000000ff00ff79a7 */ /* 0x0003e2000810043f */
[----:B------:R-:W-:Y:S05]  /*2720*/  @P0 BRA `(.L_x_27) ;  /* 0x0000000000040947 */ /* 0x000fea0003800000 */
[----:B------:R-:W-:Y:S01]  /*2730*/  BPT.TRAP 0x1 ;  /* 0x000000040000795c */ /* 0x000fe20000300000 */
.L_x_27:
[----:B------:R-:W-:Y:S01]  /*2740*/  IMAD R144, R144, 0xf0, RZ ;  /* 0x000000f090907824 */ /* 0x000fe200078e02ff */
[----:B------:R-:W-:Y:S01]  /*2750*/  UIADD3 UR39, UR57, UR39, URZ ;  /* 0x0000002739277290 */ /* 0x000fe2000fffe03f */
[----:B------:R-:W-:Y:S01]  /*2760*/  IMAD.SHL.U32 R3, R23, 0x80, RZ ;  /* 0x0000008017037824 */ /* 0x000fe200078e00ff */
[----:B------:R-:W-:Y:S01]  /*2770*/  ULDC UR7, c[0x0][0x288] ;  /* 0x0000a20000077ab9 */ /* 0x000fe20000000800 */
[----:B------:R-:W-:Y:S01]  /*2780*/  ULDC UR10, c[0x0][0x284] ;  /* 0x0000a100000a7ab9 */ /* 0x000fe20000000800 */
[----:B------:R-:W-:Y:S01]  /*2790*/  UISETP.GT.U32.AND UP0, UPT, UR39, 0x12, UPT ;  /* 0x000000122700788c */ /* 0x000fe2000bf04070 */
[C---:B------:R-:W-:Y:S01]  /*27a0*/  ISETP.GE.AND P0, PT, R144.reuse, UR7, PT ;  /* 0x0000000790007c0c */ /* 0x040fe2000bf06270 */
[----:B------:R-:W-:Y:S01]  /*27b0*/  UIMAD.WIDE.U32 UR4, UR39, -0x50d79435, URZ ;  /* 0xaf286bcb270478a5 */ /* 0x000fe2000f8e003f */
[----:B------:R-:W-:Y:S01]  /*27c0*/  SHF.R.S32.HI R13, RZ, 0x1f, R22 ;  /* 0x0000001fff0d7819 */ /* 0x000fe20000011416 */
[----:B------:R-:W-:Y:S01]  /*27d0*/  UISETP.LT.U32.AND UP0, UPT, UR57, 0x13, UP0 ;  /* 0x000000133900788c */ /* 0x000fe20008701070 */
[----:B------:R-:W-:Y:S01]  /*27e0*/  ISETP.GE.OR P0, PT, R3, UR10, P0 ;  /* 0x0000000a03007c0c */ /* 0x000fe20008706670 */
[----:B------:R-:W-:Y:S01]  /*27f0*/  UIADD3 UR4, UR39, -UR5, URZ ;  /* 0x8000000527047290 */ /* 0x000fe2000fffe03f */
[----:B------:R-:W-:Y:S01]  /*2800*/  LOP3.LUT R8, R144, 0x6, R151, 0xf8, !PT ;  /* 0x0000000690087812 */ /* 0x000fe200078ef897 */
[----:B------:R-:W-:Y:S01]  /*2810*/  UISETP.GE.U32.AND UP1, UPT, UR57, 0x13, UPT ;  /* 0x000000133900788c */ /* 0x000fe2000bf26070 */
[----:B-1----:R-:W-:Y:S01]  /*2820*/  IMAD.MOV.U32 R0, RZ, RZ, -0x1 ;  /* 0xffffffffff007424 */ /* 0x002fe200078e00ff */
[----:B------:R-:W-:Y:S01]  /*2830*/  ULDC.64 UR8, c[0x0][0x5d0] ;  /* 0x0001740000087ab9 */ /* 0x000fe20000000a00 */
[----:B------:R-:W-:Y:S01]  /*2840*/  USEL UR6, URZ, 0x1, !UP0 ;  /* 0x000000013f067887 */ /* 0x000fe2000c000000 */
[----:B------:R-:W-:Y:S01]  /*2850*/  IMAD R5, R13, UR8, RZ ;  /* 0x000000080d057c24 */ /* 0x000fe2000f8e02ff */
[----:B------:R-:W-:Y:S01]  /*2860*/  ULEA.HI UR4, UR4, UR5, URZ, 0x1f ;  /* 0x0000000504047291 */ /* 0x000fe2000f8ff83f */
[--C-:B------:R-:W-:Y:S01]  /*2870*/  SHF.R.S32.HI R9, RZ, 0x1f, R8.reuse ;  /* 0x0000001fff097819 */ /* 0x100fe20000011408 */
[----:B------:R-:W-:Y:S01]  /*2880*/  ULOP3.LUT UR56, UR56, UR6, URZ, 0x3c, !UPT ;  /* 0x0000000638387292 */ /* 0x000fe2000f8e3c3f */
[C---:B------:R-:W-:Y:S01]  /*2890*/  IMAD R7, R22.reuse, UR9, R5 ;  /* 0x0000000916077c24 */ /* 0x040fe2000f8e0205 */
[----:B------:R-:W-:Y:S01]  /*28a0*/  USHF.R.U32.HI UR4, URZ, 0x4, UR4 ;  /* 0x000000043f047899 */ /* 0x000fe20008011604 */
[----:B0-----:R-:W-:-:S03]  /*28b0*/  IMAD.WIDE.U32 R4, R22, UR8, R8 ;  /* 0x0000000816047c25 */ /* 0x001fc6000f8e0008 */
[----:B------:R-:W-:Y:S02]  /*28c0*/  @UP1 ULOP3.LUT UR56, UR56, 0x1, UR4, 0x78, !UPT ;  /* 0x0000000138381892 */ /* 0x000fe4000f8e7804 */
[----:B------:R-:W-:Y:S01]  /*28d0*/  UIMAD UR39, UR4, -0x13, UR39 ;  /* 0xffffffed042778a4 */ /* 0x000fe2000f8e0227 */
[----:B------:R-:W-:Y:S01]  /*28e0*/  IMAD.IADD R5, R5, 0x1, R7 ;  /* 0x0000000105057824 */ /* 0x000fe200078e0207 */
[----:B------:R-:W-:Y:S10]  /*28f0*/  @P0 BRA `(.L_x_29) ;  /* 0x0000006000f40947 */ /* 0x000ff40003800000 */
[----:B------:R-:W0:Y:S01]  /*2900*/  LDC.64 R10, c[0x0][0x5c8] ;  /* 0x00017200ff0a7b82 */ /* 0x000e220000000a00 */
[----:B------:R-:W-:Y:S01]  /*2910*/  IMAD.WIDE R14, R23, 0x80, R146 ;  /* 0x00000080170e7825 */ /* 0x000fe200078e0292 */
[----:B------:R-:W-:Y:S01]  /*2920*/  ULDC.64 UR4, c[0x0][0x5c0] ;  /* 0x0001700000047ab9 */ /* 0x000fe20000000a00 */
[----:B------:R-:W-:Y:S02]  /*2930*/  BSSY B0, `(.L_x_29) ;  /* 0x0000639000007945 */ /* 0x000fe40003800000 */
[----:B------:R-:W-:Y:S02]  /*2940*/  IMAD.IADD R3, R154, 0x1, -R3 ;  /* 0x000000019a037824 */ /* 0x000fe400078e0a03 */
[----:B------:R-:W-:Y:S02]  /*2950*/  IMAD.IADD R12, R149, 0x1, -R144 ;  /* 0x00000001950c7824 */ /* 0x000fe400078e0a90 */
[-C--:B0-----:R-:W-:Y:S02]  /*2960*/  IMAD R6, R15, R10.reuse, RZ ;  /* 0x0000000a0f067224 */ /* 0x081fe400078e02ff */
[----:B------:R-:W-:-:S04]  /*2970*/  IMAD.WIDE.U32 R4, R14, R10, R4 ;  /* 0x0000000a0e047225 */ /* 0x000fc800078e0004 */
[----:B------:R-:W-:Y:S01]  /*2980*/  IMAD R7, R14, R11, R6 ;  /* 0x0000000b0e077224 */ /* 0x000fe200078e0206 */
[----:B------:R-:W-:-:S03]  /*2990*/  IADD3 R4, P0, R4, UR4, RZ ;  /* 0x0000000404047c10 */ /* 0x000fc6000ff1e0ff */
[----:B------:R-:W-:Y:S01]  /*29a0*/  IMAD.IADD R7, R5, 0x1, R7 ;  /* 0x0000000105077824 */ /* 0x000fe200078e0207 */
[----:B------:R-:W-:-:S04]  /*29b0*/  LEA R6, P1, R10, R4, 0x3 ;  /* 0x000000040a067211 */ /* 0x000fc800078218ff */
[----:B------:R-:W-:Y:S02]  /*29c0*/  IADD3.X R5, R7, UR5, RZ, P0, !PT ;  /* 0x0000000507057c10 */ /* 0x000fe400087fe4ff */
[----:B-----5:R-:W-:Y:S02]  /*29d0*/  ISETP.NE.AND P0, PT, R148, RZ, PT ;  /* 0x000000ff9400720c */ /* 0x020fe40003f05270 */
[----:B------:R-:W-:-:S11]  /*29e0*/  LEA.HI.X R7, R10, R5, R11, 0x3, P1 ;  /* 0x000000050a077211 */ /* 0x000fd600008f1c0b */
[----:B------:R-:W-:Y:S05]  /*29f0*/  @!P0 BRA `(.L_x_30) ;  /* 0x0000004800208947 */ /* 0x000fea0003800000 */
[----:B------:R-:W0:Y:S01]  /*2a00*/  LDC.64 R158, c[0x0][0x5b0] ;  /* 0x00016c00ff9e7b82 */ /* 0x000e220000000a00 */
[----:B------:R-:W-:Y:S01]  /*2a10*/  ULDC.64 UR4, c[0x0][0x5b8] ;  /* 0x00016e0000047ab9 */ /* 0x000fe20000000a00 */
[----:B------:R-:W-:Y:S01]  /*2a20*/  ISETP.GE.AND P1, PT, R3, 0x1, PT ;  /* 0x000000010300780c */ /* 0x000fe20003f26270 */
[----:B------:R-:W-:Y:S01]  /*2a30*/  IMAD R11, R13, UR4, RZ ;  /* 0x000000040d0b7c24 */ /* 0x000fe2000f8e02ff */
[----:B------:R-:W-:Y:S01]  /*2a40*/  BSSY B1, `(.L_x_31) ;  /* 0x000000e000017945 */ /* 0x000fe20003800000 */
[----:B------:R-:W-:Y:S01]  /*2a50*/  IMAD.WIDE.U32 R156, R22, UR4, R8 ;  /* 0x00000004169c7c25 */ /* 0x000fe2000f8e0008 */
[----:B------:R-:W-:Y:S02]  /*2a60*/  ISETP.LT.OR P4, PT, R12, 0x1, !P1 ;  /* 0x000000010c00780c */ /* 0x000fe40004f81670 */
[----:B------:R-:W1:Y:S01]  /*2a70*/  LDC.64 R160, c[0x0][0x5a8] ;  /* 0x00016a00ffa07b82 */ /* 0x000e620000000a00 */
[----:B------:R-:W-:Y:S02]  /*2a80*/  IMAD R11, R22, UR5, R11 ;  /* 0x00000005160b7c24 */ /* 0x000fe4000f8e020b */
[----:B------:R-:W-:-:S02]  /*2a90*/  IMAD.MOV.U32 R10, RZ, RZ, R156 ;  /* 0x000000ffff0a7224 */ /* 0x000fc400078e009c */
[----:B------:R-:W-:Y:S02]  /*2aa0*/  IMAD.IADD R11, R157, 0x1, R11 ;  /* 0x000000019d0b7824 */ /* 0x000fe400078e020b */
[-C--:B0-----:R-:W-:Y:S02]  /*2ab0*/  IMAD R13, R15, R158.reuse, RZ ;  /* 0x0000009e0f0d7224 */ /* 0x081fe400078e02ff */
[----:B------:R-:W-:-:S04]  /*2ac0*/  IMAD.WIDE.U32 R8, R14, R158, R10 ;  /* 0x0000009e0e087225 */ /* 0x000fc800078e000a */
[----:B------:R-:W-:Y:S01]  /*2ad0*/  IMAD R23, R14, R159, R13 ;  /* 0x0000009f0e177224 */ /* 0x000fe200078e020d */
[----:B-1----:R-:W-:-:S04]  /*2ae0*/  IADD3 R8, P0, R8, R160, RZ ;  /* 0x000000a008087210 */ /* 0x002fc80007f1e0ff */
[----:B------:R-:W-:Y:S01]  /*2af0*/  IADD3.X R9, R161, R9, R23, P0, !PT ;  /* 0x00000009a1097210 */ /* 0x000fe200007fe417 */
[----:B------:R-:W-:Y:S08]  /*2b00*/  @P4 BRA `(.L_x_32) ;  /* 0x0000000000044947 */ /* 0x000ff00003800000 */
[----:B------:R0:W5:Y:S02]  /*2b10*/  LDG.E.U8 R155, desc[UR36][R8.64] ;  /* 0x00000024089b7981 */ /* 0x000164000c1e1100 */
.L_x_32:
[----:B------:R-:W-:Y:S05]  /*2b20*/  BSYNC B1 ;  /* 0x0000000000017941 */ /* 0x000fea0003800000 */
.L_x_31:
[C---:B------:R-:W-:Y:S01]  /*2b30*/  SHF.L.U64.HI R21, R158.reuse, 0x3, R159 ;  /* 0x000000039e157819 */ /* 0x040fe2000001029f */
[----:B------:R-:W-:Y:S01]  /*2b40*/  IMAD.SHL.U32 R20, R158, 0x8, RZ ;  /* 0x000000089e147824 */ /* 0x000fe200078e00ff */
[----:B-----5:R-:W-:Y:S01]  /*2b50*/  LOP3.LUT R10, R155, 0xffff, RZ, 0xc0, !PT ;  /* 0x0000ffff9b0a7812 */ /* 0x020fe200078ec0ff */
[----:B------:R-:W-:Y:S01]  /*2b60*/  BSSY B1, `(.L_x_33) ;  /* 0x0000013000017945 */ /* 0x000fe20003800000 */
[----:B------:R-:W-:Y:S01]  /*2b70*/  ISETP.GE.AND P0, PT, R3, 0x9, PT ;  /* 0x000000090300780c */ /* 0x000fe20003f06270 */
[----:B------:R-:W-:Y:S01]  /*2b80*/  IMAD.WIDE.U32 R20, R14, R158, R20 ;  /* 0x0000009e0e147225 */ /* 0x000fe200078e0014 */
[----:B------:R-:W-:Y:S02]  /*2b90*/  PRMT R13, R10, 0x8880, RZ ;  /* 0x000088800a0d7816 */ /* 0x000fe400000000ff */
[----:B------:R-:W-:Y:S01]  /*2ba0*/  ISETP.LT.OR P5, PT, R12, 0x9, !P1 ;  /* 0x000000090c00780c */ /* 0x000fe20004fa1670 */
[----:B------:R-:W-:Y:S01]  /*2bb0*/  IMAD.IADD R15, R23, 0x1, R21 ;  /* 0x00000001170f7824 */ /* 0x000fe200078e0215 */
[----:B------:R-:W-:Y:S01]  /*2bc0*/  IADD3 R10, P2, P3, R156, R160, R20 ;  /* 0x000000a09c0a7210 */ /* 0x000fe20007b5e014 */
[----:B------:R-:W-:-:S03]  /*2bd0*/  IMAD R14, R13, R148, RZ ;  /* 0x000000940d0e7224 */ /* 0x000fc600078e02ff */
[----:B------:R-:W-:Y:S01]  /*2be0*/  IADD3.X R11, R11, R161, R15, P2, P3 ;  /* 0x000000a10b0b7210 */ /* 0x000fe200017e640f */
[----:B------:R-:W-:Y:S01]  /*2bf0*/  @!P4 IMAD R13, R136, R145, R14 ;  /* 0x00000091880dc224 */ /* 0x000fe200078e020e */
[C---:B------:R-:W-:Y:S02]  /*2c00*/  ISETP.LT.OR P2, PT, R12.reuse, 0x2, !P1 ;  /* 0x000000020c00780c */ /* 0x040fe40004f41670 */
[C---:B------:R-:W-:Y:S02]  /*2c10*/  ISETP.LT.OR P3, PT, R12.reuse, 0x1, !P0 ;  /* 0x000000010c00780c */ /* 0x040fe40004761670 */
[----:B------:R1:W-:Y:S01]  /*2c20*/  @!P4 STG.E.U8 desc[UR36][R4.64], R13 ;  /* 0x0000000d0400c986 */ /* 0x0003e2000c101124 */
[C---:B------:R-:W-:Y:S02]  /*2c30*/  ISETP.LT.OR P4, PT, R12.reuse, 0x2, !P0 ;  /* 0x000000020c00780c */ /* 0x040fe40004781670 */
[----:B------:R-:W-:-:S06]  /*2c40*/  ISETP.LT.OR P1, PT, R12, 0xa, !P1 ;  /* 0x0000000a0c00780c */ /* 0x000fcc0004f21670 */
[----:B------:R-:W-:Y:S07]  /*2c50*/  @P2 BRA `(.L_x_34) ;  /* 0x00000000000c2947 */ /* 0x000fee0003800000 */
[----:B------:R-:W1:Y:S02]  /*2c60*/  LDG.E.U8 R155, desc[UR36][R8.64+0x1] ;  /* 0x00000124089b7981 */ /* 0x000e64000c1e1100 */
[----:B-1----:R-:W-:-:S05]  /*2c70*/  PRMT R13, R155, 0x8880, RZ ;  /* 0x000088809b0d7816 */ /* 0x002fca00000000ff */
[----:B------:R-:W-:-:S07]  /*2c80*/  IMAD R14, R13, R148, RZ ;  /* 0x000000940d0e7224 */ /* 0x000fce00078e02ff */
.L_x_34:
[----:B------:R-:W-:Y:S05]  /*2c90*/  BSYNC B1 ;  /* 0x0000000000017941 */ /* 0x000fea0003800000 */
.L_x_33:
[----:B------:R-:W-:Y:S01]  /*2ca0*/  @!P2 IMAD R137, R137, R145, R14 ;  /* 0x000000918989a224 */ /* 0x000fe200078e020e */
[----:B------:R-:W-:Y:S04]  /*2cb0*/  BSSY B1, `(.L_x_35) ;  /* 0x0000006000017945 */ /* 0x000fe80003800000 */
[----:B------:R2:W-:Y:S01]  /*2cc0*/  @!P2 STG.E.U8 desc[UR36][R4.64+0x1], R137 ;  /* 0x000001890400a986 */ /* 0x0005e2000c101124 */
[----:B------:R-:W-:Y:S05]  /*2cd0*/  @P3 BRA `(.L_x_36) ;  /* 0x00000000000c3947 */ /* 0x000fea0003800000 */
[----:B------:R-:W1:Y:S02]  /*2ce0*/  LDG.E.U8 R155, desc[UR36][R10.64] ;  /* 0x000000240a9b7981 */ /* 0x000e64000c1e1100 */
[----:B-1----:R-:W-:-:S05]  /*2cf0*/  PRMT R13, R155, 0x8880, RZ ;  /* 0x000088809b0d7816 */ /* 0x002fca00000000ff */
[----:B------:R-:W-:-:S07]  /*2d00*/  IMAD R14, R13, R148, RZ ;  /* 0x000000940d0e7224 */ /* 0x000fce00078e02ff */
.L_x_36:
[----:B------:R-:W-:Y:S05]  /*2d10*/  BSYNC B1 ;  /* 0x0000000000017941 */ /* 0x000fea0003800000 */
.L_x_35:
[----:B-1----:R-:W-:Y:S01]  /*2d20*/  @!P3 IMAD R13, R138, R145, R14 ;  /* 0x000000918a0db224 */ /* 0x002fe200078e020e */
[----:B------:R-:W-:Y:S04]  /*2d30*/  BSSY B1, `(.L_x_37) ;  /* 0x0000006000017945 */ /* 0x000fe80003800000 */
[----:B------:R1:W-:Y:S01]  /*2d40*/  @!P3 STG.E.U8 desc[UR36][R6.64], R13 ;  /* 0x0000000d0600b986 */ /* 0x0003e2000c101124 */
[----:B------:R-:W-:Y:S05]  /*2d50*/  @P4 BRA `(.L_x_38) ;  /* 0x00000000000c4947 */ /* 0x000fea0003800000 */
[----:B------:R-:W1:Y:S02]  /*2d60*/  LDG.E.U8 R155, desc[UR36][R10.64+0x1] ;  /* 0x000001240a9b7981 */ /* 0x000e64000c1e1100 */
[----:B-1----:R-:W-:-:S05]  /*2d70*/  PRMT R13, R155, 0x8880, RZ ;  /* 0x000088809b0d7816 */ /* 0x002fca00000000ff */
[----:B------:R-:W-:-:S07]  /*2d80*/  IMAD R14, R13, R148, RZ ;  /* 0x000000940d0e7224 */ /* 0x000fce00078e02ff */
.L_x_38:
[----:B------:R-:W-:Y:S05]  /*2d90*/  BSYNC B1 ;  /* 0x0000000000017941 */ /* 0x000fea0003800000 */
.L_x_37:
[----:B------:R-:W-:Y:S01]  /*2da0*/  @!P4 IMAD R139, R139, R145, R14 ;  /* 0x000000918b8bc224 */ /* 0x000fe200078e020e */
[----:B------:R-:W-:Y:S04]  /*2db0*/  BSSY B1, `(.L_x_39) ;  /* 0x0000006000017945 */ /* 0x000fe80003800000 */
[----:B------:R3:W-:Y:S01]  /*2dc0*/  @!P4 STG.E.U8 desc[UR36][R6.64+0x1], R139 ;  /* 0x0000018b0600c986 */ /* 0x0007e2000c101124 */
[----:B------:R-:W-:Y:S05]  /*2dd0*/  @P5 BRA `(.L_x_40) ;  /* 0x00000000000c5947 */ /* 0x000fea0003800000 */
[----:B------:R-:W1:Y:S02]  /*2de0*/  LDG.E.U8 R155, desc[UR36][R8.64+0x8] ;  /* 0x00000824089b7981 */ /* 0x000e64000c1e1100 */
[----:B-1----:R-:W-:-:S05]  /*2df0*/  PRMT R13, R155, 0x8880, RZ ;  /* 0x000088809b0d7816 */ /* 0x002fca00000000ff */
[----:B------:R-:W-:-:S07]  /*2e00*/  IMAD R14, R13, R148, RZ ;  /* 0x000000940d0e7224 */ /* 0x000fce00078e02ff */
.L_x_40:
[----:B------:R-:W-:Y:S05]  /*2e10*/  BSYNC B1 ;  /* 0x0000000000017941 */ /* 0x000fea0003800000 */
.L_x_39:
[----:B-1----:R-:W-:Y:S01]  /*2e20*/  @!P5 IMAD R13, R140, R145, R14 ;  /* 0x000000918c0dd224 */ /* 0x002fe200078e020e */
[----:B------:R-:W-:Y:S04]  /*2e30*/  BSSY B1, `(.L_x_41) ;  /* 0x0000006000017945 */ /* 0x000fe80003800000 */
[----:B------:R1:W-:Y:S01]  /*2e40*/  @!P5 STG.E.U8 desc[UR36][R4.64+0x8], R13 ;  /* 0x0000080d0400d986 */ /* 0x0003e2000c101124 */
[----:B------:R-:W-:Y:S05]  /*2e50*/  @P1 BRA `(.L_x_42) ;  /* 0x00000000000c1947 */ /* 0x000fea0003800000 */
[----:B------:R-:W1:Y:S02]  /*2e60*/  LDG.E.U8 R155, desc[UR36][R8.64+0x9] ;  /* 0x00000924089b7981 */ /* 0x000e64000c1e1100 */
[----:B-1----:R-:W-:-:S05]  /*2e70*/  PRMT R13, R155, 0x8880, RZ ;  /* 0x000088809b0d7816 */ /* 0x002fca00000000ff */
[----:B------:R-:W-:-:S07]  /*2e80*/  IMAD R14, R13, R148, RZ ;  /* 0x000000940d0e7224 */ /* 0x000fce00078e02ff */
.L_x_42:
[----:B------:R-:W-:Y:S05]  /*2e90*/  BSYNC B1 ;  /* 0x0000000000017941 */ /* 0x000fea0003800000 */
.L_x_41:
[----:B------:R-:W-:Y:S01]  /*2ea0*/  @!P1 IMAD R141, R141, R145, R14 ;  /* 0x000000918d8d9224 */ /* 0x000fe200078e020e */
[C---:B------:R-:W-:Y:S01]  /*2eb0*/  ISETP.GE.AND P3, PT, R12.reuse, 0x11, PT ;  /* 0x000000110c00780c */ /* 0x040fe20003f66270 */
[----:B------:R-:W-:Y:S01]  /*2ec0*/  BSSY B1, `(.L_x_43) ;  /* 0x000000b000017945 */ /* 0x000fe20003800000 */
[C---:B------:R-:W-:Y:S02]  /*2ed0*/  ISETP.GE.AND P2, PT, R12.reuse, 0x12, PT ;  /* 0x000000120c00780c */ /* 0x040fe40003f46270 */
[----:B------:R4:W-:Y:S01]  /*2ee0*/  @!P1 STG.E.U8 desc[UR36][R4.64+0x9], R141 ;  /* 0x0000098d04009986 */ /* 0x0009e2000c101124 */
[C---:B------:R-:W-:Y:S02]  /*2ef0*/  ISETP.LT.OR P1, PT, R12.reuse, 0x9, !P0 ;  /* 0x000000090c00780c */ /* 0x040fe40004721670 */
[----:B------:R-:W-:Y:S02]  /*2f00*/  ISETP.LT.OR P0, PT, R12, 0xa, !P0 ;  /* 0x0000000a0c00780c */ /* 0x000fe40004701670 */
[----:B------:R-:W-:-:S02]  /*2f10*/  ISETP.LT.OR P5, PT, R3, 0x1, !P3 ;  /* 0x000000010300780c */ /* 0x000fc40005fa1670 */
[----:B------:R-:W-:-:S07]  /*2f20*/  ISETP.LT.OR P4, PT, R3, 0x1, !P2 ;  /* 0x000000010300780c */ /* 0x000fce0005781670 */
[----:B----4-:R-:W-:Y:S06]  /*2f30*/  @P1 BRA `(.L_x_44) ;  /* 0x00000000000c1947 */ /* 0x010fec0003800000 */
[----:B------:R-:W1:Y:S02]  /*2f40*/  LDG.E.U8 R155, desc[UR36][R10.64+0x8] ;  /* 0x000008240a9b7981 */ /* 0x000e64000c1e1100 */
[----:B-1----:R-:W-:-:S05]  /*2f50*/  PRMT R13, R155, 0x8880, RZ ;  /* 0x000088809b0d7816 */ /* 0x002fca00000000ff */
[----:B------:R-:W-:-:S07]  /*2f60*/  IMAD R14, R13, R148, RZ ;  /* 0x000000940d0e7224 */ /* 0x000fce00078e02ff */
.L_x_44:
[----:B------:R-:W-:Y:S05]  /*2f70*/  BSYNC B1 ;  /* 0x0000000000017941 */ /* 0x000fea0003800000 */
.L_x_43:
[----:B-1----:R-:W-:Y:S01]  /*2f80*/  @!P1 IMAD R13, R142, R145, R14 ;  /* 0x000000918e0d9224 */ /* 0x002fe200078e020e */
[----:B------:R-:W-:Y:S04]  /*2f90*/  BSSY B1, `(.L_x_45) ;  /* 0x0000006000017945 */ /* 0x000fe80003800000 */
[----:B------:R1:W-:Y:S01]  /*2fa0*/  @!P1 STG.E.U8 desc[UR36][R6.64+0x8], R13 ;  /* 0x0000080d06009986 */ /* 0x0003e2000c101124 */
[----:B------:R-:W-:Y:S05]  /*2fb0*/  @P0 BRA `(.L_x_46) ;  /* 0x00000000000c0947 */ /* 0x000fea0003800000 */
[----:B------:R-:W1:Y:S02]  /*2fc0*/  LDG.E.U8 R155, desc[UR36][R10.64+0x9] ;  /* 0x000009240a9b7981 */ /* 0x000e64000c1e1100 */
[----:B-1----:R-:W-:-:S05]  /*2fd0*/  PRMT R13, R155, 0x8880, RZ ;  /* 0x000088809b0d7816 */ /* 0x002fca00000000ff */
[----:B------:R-:W-:-:S07]  /*2fe0*/  IMAD R14, R13, R148, RZ ;  /* 0x000000940d0e7224 */ /* 0x000fce00078e02ff */
.L_x_46:
[----:B------:R-:W-:Y:S05]  /*2ff0*/  BSYNC B1 ;  /* 0x0000000000017941 */ /* 0x000fea0003800000 */
.L_x_45:
[----:B------:R-:W-:Y:S01]  /*3000*/  @!P0 IMAD R143, R143, R145, R14 ;  /* 0x000000918f8f8224 */ /* 0x000fe200078e020e */
[----:B------:R-:W-:Y:S04]  /*3010*/  BSSY B1, `(.L_x_47) ;  /* 0x0000006000017945 */ /* 0x000fe80003800000 */
[----:B------:R4:W-:Y:S01]  /*3020*/  @!P0 STG.E.U8 desc[UR36][R6.64+0x9], R143 ;  /* 0x0000098f06008986 */ /* 0x0009e2000c101124 */
[----:B------:R-:W-:Y:S05]  /*3030*/  @P5 BRA `(.L_x_48) ;  /* 0x00000000000c5947 */ /* 0x000fea0003800000 */
[----:B------:R-:W1:Y:S02]  /*3040*/  LDG.E.U8 R155, desc[UR36][R8.64+0x10] ;  /* 0x00001024089b7981 */ /* 0x000e64000c1e1100 */
[----:B-1----:R-:W-:-:S05]  /*3050*/  PRMT R13, R155, 0x8880, RZ ;  /* 0x000088809b0d7816 */ /* 0x002fca00000000ff */
[----:B------:R-:W-:-:S07]  /*3060*/  IMAD R14, R13, R148, RZ ;  /* 0x000000940d0e7224 */ /* 0x000fce00078e02ff */
.L_x_48:
[----:B------:R-:W-:Y:S05]  /*3070*/  BSYNC B1 ;  /* 0x0000000000017941 */ /* 0x000fea0003800000 */
.L_x_47:
[----:B-1----:R-:W-:Y:S01]  /*3080*/  @!P5 IMAD R13, R128, R145, R14 ;  /* 0x00000091800dd224 */ /* 0x002fe200078e020e */
[----:B------:R-:W-:Y:S04]  /*3090*/  BSSY B1, `(.L_x_49) ;  /* 0x0000006000017945 */ /* 0x000fe80003800000 */
[----:B------:R1:W-:Y:S01]  /*30a0*/  @!P5 STG.E.U8 desc[UR36][R4.64+0x10], R13 ;  /* 0x0000100d0400d986 */ /* 0x0003e2000c101124 */
[----:B------:R-:W-:Y:S05]  /*30b0*/  @P4 BRA `(.L_x_50) ;  /* 0x00000000000c4947 */ /* 0x000fea0003800000 */
[----:B------:R-:W1:Y:S02]  /*30c0*/  LDG.E.U8 R155, desc[UR36][R8.64+0x11] ;  /* 0x00001124089b7981 */ /* 0x000e64000c1e1100 */
[----:B-1----:R-:W-:-:S05]  /*30d0*/  PRMT R13, R155, 0x8880, RZ ;  /* 0x000088809b0d7816 */ /* 0x002fca00000000ff */
[----:B------:R-:W-:-:S07]  /*30e0*/  IMAD R14, R13, R148, RZ ;  /* 0x000000940d0e7224 */ /* 0x000fce00078e02ff */
.L_x_50:
[----:B------:R-:W-:Y:S05]  /*30f0*/  BSYNC B1 ;  /* 0x0000000000017941 */ /* 0x000fea0003800000 */
.L_x_49:
[----:B------:R-:W-:Y:S01]  /*3100*/  ISETP.LT.OR P3, PT, R3, 0x9, !P3 ;  /* 0x000000090300780c */ /* 0x000fe20005f61670 */
[----:B------:R-:W-:Y:S01]  /*3110*/  @!P4 IMAD R129, R129, R145, R14 ;  /* 0x000000918181c224 */ /* 0x000fe200078e020e */
[C---:B------:R-:W-:Y:S01]  /*3120*/  ISETP.GE.AND P1, PT, R12.reuse, 0x19, PT ;  /* 0x000000190c00780c */ /* 0x040fe20003f26270 */
[----:B------:R-:W-:Y:S01]  /*3130*/  BSSY B1, `(.L_x_51) ;  /* 0x000000a000017945 */ /* 0x000fe20003800000 */
[----:B------:R-:W-:Y:S02]  /*3140*/  ISETP.GE.AND P0, PT, R12, 0x1a, PT ;  /* 0x0000001a0c00780c */ /* 0x000fe40003f06270 */
[----:B------:R0:W-:Y:S01]  /*3150*/  @!P4 STG.E.U8 desc[UR36][R4.64+0x11], R129 ;  /* 0x000011810400c986 */ /* 0x0001e2000c101124 */
[C---:B------:R-:W-:Y:S02]  /*3160*/  ISETP.LT.OR P2, PT, R3.reuse, 0x9, !P2 ;  /* 0x000000090300780c */ /* 0x040fe40005741670 */
[C---:B------:R-:W-:Y:S02]  /*3170*/  ISETP.LT.OR P5, PT, R3.reuse, 0x1, !P1 ;  /* 0x000000010300780c */ /* 0x040fe40004fa1670 */
[----:B------:R-:W-:-:S02]  /*3180*/  ISETP.LT.OR P4, PT, R3, 0x1, !P0 ;  /* 0x000000010300780c */ /* 0x000fc40004781670 */
[----:B------:R-:W-:Y:S11]  /*3190*/  @P3 BRA `(.L_x_52) ;  /* 0x00000000000c3947 */ /* 0x000ff60003800000 */
[----:B------:R-:W1:Y:S02]  /*31a0*/  LDG.E.U8 R155, desc[UR36][R10.64+0x10] ;  /* 0x000010240a9b7981 */ /* 0x000e64000c1e1100 */
[----:B-1----:R-:W-:-:S05]  /*31b0*/  PRMT R13, R155, 0x8880, RZ ;  /* 0x000088809b0d7816 */ /* 0x002fca00000000ff */
[----:B------:R-:W-:-:S07]  /*31c0*/  IMAD R14, R13, R148, RZ ;  /* 0x000000940d0e7224 */ /* 0x000fce00078e02ff */
.L_x_52:
[----:B------:R-:W-:Y:S05]  /*31d0*/  BSYNC B1 ;  /* 0x0000000000017941 */ /* 0x000fea0003800000 */
.L_x_51:
[----:B-1----:R-:W-:Y:S01]  /*31e0*/  @!P3 IMAD R13, R130, R145, R14 ;  /* 0x00000091820db224 */ /* 0x002fe200078e020e */
[----:B------:R-:W-:Y:S04]  /*31f0*/  BSSY B1, `(.L_x_53) ;  /* 0x0000006000017945 */ /* 0x000fe80003800000 */
[----:B------:R1:W-:Y:S01]  /*3200*/  @!P3 STG.E.U8 desc[UR36][R6.64+0x10], R13 ;  /* 0x0000100d0600b986 */ /* 0x0003e2000c101124 */
[----:B------:R-:W-:Y:S05]  /*3210*/  @P2 BRA `(.L_x_54) ;  /* 0x00000000000c2947 */ /* 0x000fea0003800000 */
[----:B------:R-:W1:Y:S02]  /*3220*/  LDG.E.U8 R155, desc[UR36][R10.64+0x11] ;  /* 0x000011240a9b7981 */ /* 0x000e64000c1e1100 */
[----:B-1----:R-:W-:-:S05]  /*3230*/  PRMT R13, R155, 0x8880, RZ ;  /* 0x000088809b0d7816 */ /* 0x002fca00000000ff */
[----:B------:R-:W-:-:S07]  /*3240*/  IMAD R14, R13, R148, RZ ;  /* 0x000000940d0e7224 */ /* 0x000fce00078e02ff */
.L_x_54:
[----:B------:R-:W-:Y:S05]  /*3250*/  BSYNC B1 ;  /* 0x0000000000017941 */ /* 0x000fea0003800000 */
.L_x_53:
[----:B------:R-:W-:Y:S01]  /*3260*/  @!P2 IMAD R131, R131, R145, R14 ;  /* 0x000000918383a224 */ /* 0x000fe200078e020e */
[----:B------:R-:W-:Y:S04]  /*3270*/  BSSY B1, `(.L_x_55) ;  /* 0x0000006000017945 */ /* 0x000fe80003800000 */
[----:B------:R0:W-:Y:S01]  /*3280*/  @!P2 STG.E.U8 desc[UR36][R6.64+0x11], R131 ;  /* 0x000011830600a986 */ /* 0x0001e2000c101124 */
[----:B------:R-:W-:Y:S05]  /*3290*/  @P5 BRA `(.L_x_56) ;  /* 0x00000000000c5947 */ /* 0x000fea0003800000 */
[----:B------:R-:W1:Y:S02]  /*32a0*/  LDG.E.U8 R155, desc[UR36][R8.64+0x18] ;  /* 0x00001824089b7981 */ /* 0x000e64000c1e1100 */
[----:B-1----:R-:W-:-:S05]  /*32b0*/  PRMT R13, R155, 0x8880, RZ ;  /* 0x000088809b0d7816 */ /* 0x002fca00000000ff */
[----:B------:R-:W-:-:S07]  /*32c0*/  IMAD R14, R13, R148, RZ ;  /* 0x000000940d0e7224 */ /* 0x000fce00078e02ff */
.L_x_56:
[----:B------:R-:W-:Y:S05]  /*32d0*/  BSYNC B1 ;  /* 0x0000000000017941 */ /* 0x000fea0003800000 */
.L_x_55:
[----:B-1----:R-:W-:Y:S01]  /*32e0*/  @!P5 IMAD R13, R132, R145, R14 ;  /* 0x00000091840dd224 */ /* 0x002fe200078e020e */
[----:B------:R-:W-:Y:S04]  /*32f0*/  BSSY B1, `(.L_x_57) ;  /* 0x0000006000017945 */ /* 0x000fe80003800000 */
[----:B------:R1:W-:Y:S01]  /*3300*/  @!P5 STG.E.U8 desc[UR36][R4.64+0x18], R13 ;  /* 0x0000180d0400d986 */ /* 0x0003e2000c101124 */
[----:B------:R-:W-:Y:S05]  /*3310*/  @P4 BRA `(.L_x_58) ;  /* 0x00000000000c4947 */ /* 0x000fea0003800000 */
[----:B------:R-:W1:Y:S02]  /*3320*/  LDG.E.U8 R155, desc[UR36][R8.64+0x19] ;  /* 0x00001924089b7981 */ /* 0x000e64000c1e1100 */
[----:B-1----:R-:W-:-:S05]  /*3330*/  PRMT R13, R155, 0x8880, RZ ;  /* 0x000088809b0d7816 */ /* 0x002fca00000000ff */
[----:B------:R-:W-:-:S07]  /*3340*/  IMAD R14, R13, R148, RZ ;  /* 0x000000940d0e7224 */ /* 0x000fce00078e02ff */
.L_x_58:
[----:B------:R-:W-:Y:S05]  /*3350*/  BSYNC B1 ;  /* 0x0000000000017941 */ /* 0x000fea0003800000 */
.L_x_57:
        /* <DEDUP_REMOVED lines=13> */
.L_x_60:
[----:B------:R-:W-:Y:S05]  /*3430*/  BSYNC B1 ;  /* 0x0000000000017941 */ /* 0x000fea0003800000 */
.L_x_59:
[----:B-1----:R-:W-:Y:S01]  /*3440*/  @!P1 IMAD R13, R134, R145, R14 ;  /* 0x00000091860d9224 */ /* 0x002fe200078e020e */
[----:B------:R-:W-:Y:S04]  /*3450*/  BSSY B1, `(.L_x_61) ;  /* 0x0000006000017945 */ /* 0x000fe80003800000 */
[----:B------:R1:W-:Y:S01]  /*3460*/  @!P1 STG.E.U8 desc[UR36][R6.64+0x18], R13 ;  /* 0x0000180d06009986 */ /* 0x0003e2000c101124 */
[----:B------:R-:W-:Y:S05]  /*3470*/  @P0 BRA `(.L_x_62) ;  /* 0x00000000000c0947 */ /* 0x000fea0003800000 */
[----:B------:R-:W1:Y:S02]  /*3480*/  LDG.E.U8 R155, desc[UR36][R10.64+0x19] ;  /* 0x000019240a9b7981 */ /* 0x000e64000c1e1100 */
[----:B-1----:R-:W-:-:S05]  /*3490*/  PRMT R13, R155, 0x8880, RZ ;  /* 0x000088809b0d7816 */ /* 0x002fca00000000ff */
[----:B------:R-:W-:-:S07]  /*34a0*/  IMAD R14, R13, R148, RZ ;  /* 0x000000940d0e7224 */ /* 0x000fce00078e02ff */
.L_x_62:
[----:B------:R-:W-:Y:S05]  /*34b0*/  BSYNC B1 ;  /* 0x0000000000017941 */ /* 0x000fea0003800000 */
.L_x_61:
[----:B------:R-:W-:Y:S01]  /*34c0*/  @!P0 IMAD R135, R135, R145, R14 ;  /* 0x0000009187878224 */ /* 0x000fe200078e020e */
[----:B------:R-:W-:Y:S04]  /*34d0*/  BSSY B1, `(.L_x_63) ;  /* 0x0000006000017945 */ /* 0x000fe80003800000 */
[----:B------:R0:W-:Y:S01]  /*34e0*/  @!P0 STG.E.U8 desc[UR36][R6.64+0x19], R135 ;  /* 0x0000198706008986 */ /* 0x0001e2000c101124 */
[----:B------:R-:W-:Y:S05]  /*34f0*/  @P5 BRA `(.L_x_64) ;  /* 0x00000000000c5947 */ /* 0x000fea0003800000 */
[----:B------:R-:W1:Y:S02]  /*3500*/  LDG.E.U8 R155, desc[UR36][R8.64+0x20] ;  /* 0x00002024089b7981 */ /* 0x000e64000c1e1100 */
[----:B-1----:R-:W-:-:S05]  /*3510*/  PRMT R13, R155, 0x8880, RZ ;  /* 0x000088809b0d7816 */ /* 0x002fca00000000ff */
[----:B------:R-:W-:-:S07]  /*3520*/  IMAD R14, R13, R148, RZ ;  /* 0x000000940d0e7224 */ /* 0x000fce00078e02ff */
.L_x_64:
[----:B------:R-:W-:Y:S05]  /*3530*/  BSYNC B1 ;  /* 0x0000000000017941 */ /* 0x000fea0003800000 */
.L_x_63:
[----:B-1----:R-:W-:Y:S01]  /*3540*/  @!P5 IMAD R13, R120, R145, R14 ;  /* 0x00000091780dd224 */ /* 0x002fe200078e020e */
[----:B------:R-:W-:Y:S04]  /*3550*/  BSSY B1, `(.L_x_65) ;  /* 0x0000006000017945 */ /* 0x000fe80003800000 */
[----:B------:R1:W-:Y:S01]  /*3560*/  @!P5 STG.E.U8 desc[UR36][R4.64+0x20], R13 ;  /* 0x0000200d0400d986 */ /* 0x0003e2000c101124 */
[----:B------:R-:W-:Y:S05]  /*3570*/  @P4 BRA `(.L_x_66) ;  /* 0x00000000000c4947 */ /* 0x000fea0003800000 */
[----:B------:R-:W1:Y:S02]  /*3580*/  LDG.E.U8 R155, desc[UR36][R8.64+0x21] ;  /* 0x00002124089b7981 */ /* 0x000e64000c1e1100 */
[----:B-1----:R-:W-:-:S05]  /*3590*/  PRMT R13, R155, 0x8880, RZ ;  /* 0x000088809b0d7816 */ /* 0x002fca00000000ff */
[----:B------:R-:W-:-:S07]  /*35a0*/  IMAD R14, R13, R148, RZ ;  /* 0x000000940d0e7224 */ /* 0x000fce00078e02ff */
.L_x_66:
[----:B------:R-:W-:Y:S05]  /*35b0*/  BSYNC B1 ;  /* 0x0000000000017941 */ /* 0x000fea0003800000 */
.L_x_65:
        /* <DEDUP_REMOVED lines=13> */
.L_x_68:
[----:B------:R-:W-:Y:S05]  /*3690*/  BSYNC B1 ;  /* 0x0000000000017941 */ /* 0x000fea0003800000 */
.L_x_67:
[----:B-1----:R-:W-:Y:S01]  /*36a0*/  @!P3 IMAD R13, R122, R145, R14 ;  /* 0x000000917a0db224 */ /* 0x002fe200078e020e */
[----:B------:R-:W-:Y:S04]  /*36b0*/  BSSY B1, `(.L_x_69) ;  /* 0x0000006000017945 */ /* 0x000fe80003800000 */
[----:B------:R1:W-:Y:S01]  /*36c0*/  @!P3 STG.E.U8 desc[UR36][R6.64+0x20], R13 ;  /* 0x0000200d0600b986 */ /* 0x0003e2000c101124 */
[----:B------:R-:W-:Y:S05]  /*36d0*/  @P2 BRA `(.L_x_70) ;  /* 0x00000000000c2947 */ /* 0x000fea0003800000 */
[----:B------:R-:W1:Y:S02]  /*36e0*/  LDG.E.U8 R155, desc[UR36][R10.64+0x21] ;  /* 0x000021240a9b7981 */ /* 0x000e64000c1e1100 */
[----:B-1----:R-:W-:-:S05]  /*36f0*/  PRMT R13, R155, 0x8880, RZ ;  /* 0x000088809b0d7816 */ /* 0x002fca00000000ff */
[----:B------:R-:W-:-:S07]  /*3700*/  IMAD R14, R13, R148, RZ ;  /* 0x000000940d0e7224 */ /* 0x000fce00078e02ff */
.L_x_70:
[----:B------:R-:W-:Y:S05]  /*3710*/  BSYNC B1 ;  /* 0x0000000000017941 */ /* 0x000fea0003800000 */
.L_x_69:
[----:B------:R-:W-:Y:S01]  /*3720*/  @!P2 IMAD R123, R123, R145, R14 ;  /* 0x000000917b7ba224 */ /* 0x000fe200078e020e */
[----:B------:R-:W-:Y:S04]  /*3730*/  BSSY B1, `(.L_x_71) ;  /* 0x0000006000017945 */ /* 0x000fe80003800000 */
[----:B------:R0:W-:Y:S01]  /*3740*/  @!P2 STG.E.U8 desc[UR36][R6.64+0x21], R123 ;  /* 0x0000217b0600a986 */ /* 0x0001e2000c101124 */
[----:B------:R-:W-:Y:S05]  /*3750*/  @P5 BRA `(.L_x_72) ;  /* 0x00000000000c5947 */ /* 0x000fea0003800000 */
[----:B------:R-:W1:Y:S02]  /*3760*/  LDG.E.U8 R155, desc[UR36][R8.64+0x28] ;  /* 0x00002824089b7981 */ /* 0x000e64000c1e1100 */
[----:B-1----:R-:W-:-:S05]  /*3770*/  PRMT R13, R155, 0x8880, RZ ;  /* 0x000088809b0d7816 */ /* 0x002fca00000000ff */
[----:B------:R-:W-:-:S07]  /*3780*/  IMAD R14, R13, R148, RZ ;  /* 0x000000940d0e7224 */ /* 0x000fce00078e02ff */
.L_x_72:
[----:B------:R-:W-:Y:S05]  /*3790*/  BSYNC B1 ;  /* 0x0000000000017941 */ /* 0x000fea0003800000 */
.L_x_71:
[----:B-1----:R-:W-:Y:S01]  /*37a0*/  @!P5 IMAD R13, R124, R145, R14 ;  /* 0x000000917c0dd224 */ /* 0x002fe200078e020e */
[----:B------:R-:W-:Y:S04]  /*37b0*/  BSSY B1, `(.L_x_73) ;  /* 0x0000006000017945 */ /* 0x000fe80003800000 */
[----:B------:R1:W-:Y:S01]  /*37c0*/  @!P5 STG.E.U8 desc[UR36][R4.64+0x28], R13 ;  /* 0x0000280d0400d986 */ /* 0x0003e2000c101124 */
[----:B------:R-:W-:Y:S05]  /*37d0*/  @P4 BRA `(.L_x_74) ;  /* 0x00000000000c4947 */ /* 0x000fea0003800000 */
[----:B------:R-:W1:Y:S02]  /*37e0*/  LDG.E.U8 R155, desc[UR36][R8.64+0x29] ;  /* 0x00002924089b7981 */ /* 0x000e64000c1e1100 */
[----:B-1----:R-:W-:-:S05]  /*37f0*/  PRMT R13, R155, 0x8880, RZ ;  /* 0x000088809b0d7816 */ /* 0x002fca00000000ff */
[----:B------:R-:W-:-:S07]  /*3800*/  IMAD R14, R13, R148, RZ ;  /* 0x000000940d0e7224 */ /* 0x000fce00078e02ff */
.L_x_74:
[----:B------:R-:W-:Y:S05]  /*3810*/  BSYNC B1 ;  /* 0x0000000000017941 */ /* 0x000fea0003800000 */
.L_x_73:
        /* <DEDUP_REMOVED lines=13> */
.L_x_76:
[----:B------:R-:W-:Y:S05]  /*38f0*/  BSYNC B1 ;  /* 0x0000000000017941 */ /* 0x000fea0003800000 */
.L_x_75:
[----:B-1----:R-:W-:Y:S01]  /*3900*/  @!P1 IMAD R13, R126, R145, R14 ;  /* 0x000000917e0d9224 */ /* 0x002fe200078e020e */
[----:B------:R-:W-:Y:S04]  /*3910*/  BSSY B1, `(.L_x_77) ;  /* 0x0000006000017945 */ /* 0x000fe80003800000 */
[----:B------:R1:W-:Y:S01]  /*3920*/  @!P1 STG.E.U8 desc[UR36][R6.64+0x28], R13 ;  /* 0x0000280d06009986 */ /* 0x0003e2000c101124 */
[----:B------:R-:W-:Y:S05]  /*3930*/  @P0 BRA `(.L_x_78) ;  /* 0x00000000000c0947 */ /* 0x000fea0003800000 */
[----:B------:R-:W1:Y:S02]  /*3940*/  LDG.E.U8 R155, desc[UR36][R10.64+0x29] ;  /* 0x000029240a9b7981 */ /* 0x000e64000c1e1100 */
[----:B-1----:R-:W-:-:S05]  /*3950*/  PRMT R13, R155, 0x8880, RZ ;  /* 0x000088809b0d7816 */ /* 0x002fca00000000ff */
[----:B------:R-:W-:-:S07]  /*3960*/  IMAD R14, R13, R148, RZ ;  /* 0x000000940d0e7224 */ /* 0x000fce00078e02ff */
.L_x_78:
[----:B------:R-:W-:Y:S05]  /*3970*/  BSYNC B1 ;  /* 0x0000000000017941 */ /* 0x000fea0003800000 */
.L_x_77:
[----:B------:R-:W-:Y:S01]  /*3980*/  @!P0 IMAD R127, R127, R145, R14 ;  /* 0x000000917f7f8224 */ /* 0x000fe200078e020e */
[----:B------:R-:W-:Y:S04]  /*3990*/  BSSY B1, `(.L_x_79) ;  /* 0x0000006000017945 */ /* 0x000fe80003800000 */
[----:B------:R0:W-:Y:S01]  /*39a0*/  @!P0 STG.E.U8 desc[UR36][R6.64+0x29], R127 ;  /* 0x0000297f06008986 */ /* 0x0001e2000c101124 */
[----:B------:R-:W-:Y:S05]  /*39b0*/  @P5 BRA `(.L_x_80) ;  /* 0x00000000000c5947 */ /* 0x000fea0003800000 */
[----:B------:R-:W1:Y:S02]  /*39c0*/  LDG.E.U8 R155, desc[UR36][R8.64+0x30] ;  /* 0x00003024089b7981 */ /* 0x000e64000c1e1100 */
[----:B-1----:R-:W-:-:S05]  /*39d0*/  PRMT R13, R155, 0x8880, RZ ;  /* 0x000088809b0d7816 */ /* 0x002fca00000000ff */
[----:B------:R-:W-:-:S07]  /*39e0*/  IMAD R14, R13, R148, RZ ;  /* 0x000000940d0e7224 */ /* 0x000fce00078e02ff */
.L_x_80:
[----:B------:R-:W-:Y:S05]  /*39f0*/  BSYNC B1 ;  /* 0x0000000000017941 */ /* 0x000fea0003800000 */
.L_x_79:
[----:B-1----:R-:W-:Y:S01]  /*3a00*/  @!P5 IMAD R13, R112, R145, R14 ;  /* 0x00000091700dd224 */ /* 0x002fe200078e020e */
[----:B------:R-:W-:Y:S04]  /*3a10*/  BSSY B1, `(.L_x_81) ;  /* 0x0000006000017945 */ /* 0x000fe80003800000 */
[----:B------:R1:W-:Y:S01]  /*3a20*/  @!P5 STG.E.U8 desc[UR36][R4.64+0x30], R13 ;  /* 0x0000300d0400d986 */ /* 0x0003e2000c101124 */
[----:B------:R-:W-:Y:S05]  /*3a30*/  @P4 BRA `(.L_x_82) ;  /* 0x00000000000c4947 */ /* 0x000fea0003800000 */
[----:B------:R-:W1:Y:S02]  /*3a40*/  LDG.E.U8 R155, desc[UR36][R8.64+0x31] ;  /* 0x00003124089b7981 */ /* 0x000e64000c1e1100 */
[----:B-1----:R-:W-:-:S05]  /*3a50*/  PRMT R13, R155, 0x8880, RZ ;  /* 0x000088809b0d7816 */ /* 0x002fca00000000ff */
[----:B------:R-:W-:-:S07]  /*3a60*/  IMAD R14, R13, R148, RZ ;  /* 0x000000940d0e7224 */ /* 0x000fce00078e02ff */
.L_x_82:
[----:B------:R-:W-:Y:S05]  /*3a70*/  BSYNC B1 ;  /* 0x0000000000017941 */ /* 0x000fea0003800000 */
.L_x_81:
        /* <DEDUP_REMOVED lines=13> */
.L_x_84:
[----:B------:R-:W-:Y:S05]  /*3b50*/  BSYNC B1 ;  /* 0x0000000000017941 */ /* 0x000fea0003800000 */
.L_x_83:
[----:B-1----:R-:W-:Y:S01]  /*3b60*/  @!P3 IMAD R13, R114, R145, R14 ;  /* 0x00000091720db224 */ /* 0x002fe200078e020e */
[----:B------:R-:W-:Y:S04]  /*3b70*/  BSSY B1, `(.L_x_85) ;  /* 0x0000006000017945 */ /* 0x000fe80003800000 */
[----:B------:R1:W-:Y:S01]  /*3b80*/  @!P3 STG.E.U8 desc[UR36][R6.64+0x30], R13 ;  /* 0x0000300d0600b986 */ /* 0x0003e2000c101124 */
[----:B------:R-:W-:Y:S05]  /*3b90*/  @P2 BRA `(.L_x_86) ;  /* 0x00000000000c2947 */ /* 0x000fea0003800000 */
[----:B------:R-:W1:Y:S02]  /*3ba0*/  LDG.E.U8 R155, desc[UR36][R10.64+0x31] ;  /* 0x000031240a9b7981 */ /* 0x000e64000c1e1100 */
[----:B-1----:R-:W-:-:S05]  /*3bb0*/  PRMT R13, R155, 0x8880, RZ ;  /* 0x000088809b0d7816 */ /* 0x002fca00000000ff */
[----:B------:R-:W-:-:S07]  /*3bc0*/  IMAD R14, R13, R148, RZ ;  /* 0x000000940d0e7224 */ /* 0x000fce00078e02ff */
.L_x_86:
[----:B------:R-:W-:Y:S05]  /*3bd0*/  BSYNC B1 ;  /* 0x0000000000017941 */ /* 0x000fea0003800000 */
.L_x_85:
[----:B------:R-:W-:Y:S01]  /*3be0*/  @!P2 IMAD R115, R115, R145, R14 ;  /* 0x000000917373a224 */ /* 0x000fe200078e020e */
[----:B------:R-:W-:Y:S04]  /*3bf0*/  BSSY B1, `(.L_x_87) ;  /* 0x0000006000017945 */ /* 0x000fe80003800000 */
[----:B------:R0:W-:Y:S01]  /*3c00*/  @!P2 STG.E.U8 desc[UR36][R6.64+0x31], R115 ;  /* 0x000031730600a986 */ /* 0x0001e2000c101124 */
[----:B------:R-:W-:Y:S05]  /*3c10*/  @P5 BRA `(.L_x_88) ;  /* 0x00000000000c5947 */ /* 0x000fea0003800000 */
[----:B------:R-:W1:Y:S02]  /*3c20*/  LDG.E.U8 R155, desc[UR36][R8.64+0x38] ;  /* 0x00003824089b7981 */ /* 0x000e64000c1e1100 */
[----:B-1----:R-:W-:-:S05]  /*3c30*/  PRMT R13, R155, 0x8880, RZ ;  /* 0x000088809b0d7816 */ /* 0x002fca00000000ff */
[----:B------:R-:W-:-:S07]  /*3c40*/  IMAD R14, R13, R148, RZ ;  /* 0x000000940d0e7224 */ /* 0x000fce00078e02ff */
.L_x_88:
[----:B------:R-:W-:Y:S05]  /*3c50*/  BSYNC B1 ;  /* 0x0000000000017941 */ /* 0x000fea0003800000 */
.L_x_87:
[----:B-1----:R-:W-:Y:S01]  /*3c60*/  @!P5 IMAD R13, R116, R145, R14 ;  /* 0x00000091740dd224 */ /* 0x002fe200078e020e */
[----:B------:R-:W-:Y:S04]  /*3c70*/  BSSY B1, `(.L_x_89) ;  /* 0x0000006000017945 */ /* 0x000fe80003800000 */
[----:B------:R1:W-:Y:S01]  /*3c80*/  @!P5 STG.E.U8 desc[UR36][R4.64+0x38], R13 ;  /* 0x0000380d0400d986 */ /* 0x0003e2000c101124 */
[----:B------:R-:W-:Y:S05]  /*3c90*/  @P4 BRA `(.L_x_90) ;  /* 0x00000000000c4947 */ /* 0x000fea0003800000 */
[----:B------:R-:W1:Y:S02]  /*3ca0*/  LDG.E.U8 R155, desc[UR36][R8.64+0x39] ;  /* 0x00003924089b7981 */ /* 0x000e64000c1e1100 */
[----:B-1----:R-:W-:-:S05]  /*3cb0*/  PRMT R13, R155, 0x8880, RZ ;  /* 0x000088809b0d7816 */ /* 0x002fca00000000ff */
[----:B------:R-:W-:-:S07]  /*3cc0*/  IMAD R14, R13, R148, RZ ;  /* 0x000000940d0e7224 */ /* 0x000fce00078e02ff */
.L_x_90:
[----:B------:R-:W-:Y:S05]  /*3cd0*/  BSYNC B1 ;  /* 0x0000000000017941 */ /* 0x000fea0003800000 */
.L_x_89:
        /* <DEDUP_REMOVED lines=13> */
.L_x_92:
[----:B------:R-:W-:Y:S05]  /*3db0*/  BSYNC B1 ;  /* 0x0000000000017941 */ /* 0x000fea0003800000 */
.L_x_91:
[----:B-1----:R-:W-:Y:S01]  /*3dc0*/  @!P1 IMAD R13, R118, R145, R14 ;  /* 0x00000091760d9224 */ /* 0x002fe200078e020e */
[----:B------:R-:W-:Y:S04]  /*3dd0*/  BSSY B1, `(.L_x_93) ;  /* 0x0000006000017945 */ /* 0x000fe80003800000 */
[----:B------:R1:W-:Y:S01]  /*3de0*/  @!P1 STG.E.U8 desc[UR36][R6.64+0x38], R13 ;  /* 0x0000380d06009986 */ /* 0x0003e2000c101124 */
[----:B------:R-:W-:Y:S05]  /*3df0*/  @P0 BRA `(.L_x_94) ;  /* 0x00000000000c0947 */ /* 0x000fea0003800000 */
[----:B------:R-:W1:Y:S02]  /*3e00*/  LDG.E.U8 R155, desc[UR36][R10.64+0x39] ;  /* 0x000039240a9b7981 */ /* 0x000e64000c1e1100 */
[----:B-1----:R-:W-:-:S05]  /*3e10*/  PRMT R13, R155, 0x8880, RZ ;  /* 0x000088809b0d7816 */ /* 0x002fca00000000ff */
[----:B------:R-:W-:-:S07]  /*3e20*/  IMAD R14, R13, R148, RZ ;  /* 0x000000940d0e7224 */ /* 0x000fce00078e02ff */
.L_x_94:
[----:B------:R-:W-:Y:S05]  /*3e30*/  BSYNC B1 ;  /* 0x0000000000017941 */ /* 0x000fea0003800000 */
.L_x_93:
[----:B------:R-:W-:Y:S01]  /*3e40*/  @!P0 IMAD R119, R119, R145, R14 ;  /* 0x0000009177778224 */ /* 0x000fe200078e020e */
[----:B------:R-:W-:Y:S04]  /*3e50*/  BSSY B1, `(.L_x_95) ;  /* 0x0000006000017945 */ /* 0x000fe80003800000 */
[----:B------:R0:W-:Y:S01]  /*3e60*/  @!P0 STG.E.U8 desc[UR36][R6.64+0x39], R119 ;  /* 0x0000397706008986 */ /* 0x0001e2000c101124 */
[----:B------:R-:W-:Y:S05]  /*3e70*/  @P5 BRA `(.L_x_96) ;  /* 0x00000000000c5947 */ /* 0x000fea0003800000 */
[----:B------:R-:W1:Y:S02]  /*3e80*/  LDG.E.U8 R155, desc[UR36][R8.64+0x40] ;  /* 0x00004024089b7981 */ /* 0x000e64000c1e1100 */
[----:B-1----:R-:W-:-:S05]  /*3e90*/  PRMT R13, R155, 0x8880, RZ ;  /* 0x000088809b0d7816 */ /* 0x002fca00000000ff */
[----:B------:R-:W-:-:S07]  /*3ea0*/  IMAD R14, R13, R148, RZ ;  /* 0x000000940d0e7224 */ /* 0x000fce00078e02ff */
.L_x_96:
[----:B------:R-:W-:Y:S05]  /*3eb0*/  BSYNC B1 ;  /* 0x0000000000017941 */ /* 0x000fea0003800000 */
.L_x_95:
[----:B-1----:R-:W-:Y:S01]  /*3ec0*/  @!P5 IMAD R13, R104, R145, R14 ;  /* 0x00000091680dd224 */ /* 0x002fe200078e020e */
[----:B------:R-:W-:Y:S04]  /*3ed0*/  BSSY B1, `(.L_x_97) ;  /* 0x0000006000017945 */ /* 0x000fe80003800000 */
[----:B------:R1:W-:Y:S01]  /*3ee0*/  @!P5 STG.E.U8 desc[UR36][R4.64+0x40], R13 ;  /* 0x0000400d0400d986 */ /* 0x0003e2000c101124 */
[----:B------:R-:W-:Y:S05]  /*3ef0*/  @P4 BRA `(.L_x_98) ;  /* 0x00000000000c4947 */ /* 0x000fea0003800000 */
[----:B------:R-:W1:Y:S02]  /*3f00*/  LDG.E.U8 R155, desc[UR36][R8.64+0x41] ;  /* 0x00004124089b7981 */ /* 0x000e64000c1e1100 */
[----:B-1----:R-:W-:-:S05]  /*3f10*/  PRMT R13, R155, 0x8880, RZ ;  /* 0x000088809b0d7816 */ /* 0x002fca00000000ff */
[----:B------:R-:W-:-:S07]  /*3f20*/  IMAD R14, R13, R148, RZ ;  /* 0x000000940d0e7224 */ /* 0x000fce00078e02ff */
.L_x_98:
[----:B------:R-:W-:Y:S05]  /*3f30*/  BSYNC B1 ;  /* 0x0000000000017941 */ /* 0x000fea0003800000 */
.L_x_97:
        /* <DEDUP_REMOVED lines=13> */
.L_x_100:
[----:B------:R-:W-:Y:S05]  /*4010*/  BSYNC B1 ;  /* 0x0000000000017941 */ /* 0x000fea0003800000 */
.L_x_99:
[----:B-1----:R-:W-:Y:S01]  /*4020*/  @!P3 IMAD R13, R106, R145, R14 ;  /* 0x000000916a0db224 */ /* 0x002fe200078e020e */
[----:B------:R-:W-:Y:S04]  /*4030*/  BSSY B1, `(.L_x_101) ;  /* 0x0000006000017945 */ /* 0x000fe80003800000 */
[----:B------:R1:W-:Y:S01]  /*4040*/  @!P3 STG.E.U8 desc[UR36][R6.64+0x40], R13 ;  /* 0x0000400d0600b986 */ /* 0x0003e2000c101124 */
[----:B------:R-:W-:Y:S05]  /*4050*/  @P2 BRA `(.L_x_102) ;  /* 0x00000000000c2947 */ /* 0x000fea0003800000 */
[----:B------:R-:W1:Y:S02]  /*4060*/  LDG.E.U8 R155, desc[UR36][R10.64+0x41] ;  /* 0x000041240a9b7981 */ /* 0x000e64000c1e1100 */
[----:B-1----:R-:W-:-:S05]  /*4070*/  PRMT R13, R155, 0x8880, RZ ;  /* 0x000088809b0d7816 */ /* 0x002fca00000000ff */
[----:B------:R-:W-:-:S07]  /*4080*/  IMAD R14, R13, R148, RZ ;  /* 0x000000940d0e7224 */ /* 0x000fce00078e02ff */
.L_x_102:
[----:B------:R-:W-:Y:S05]  /*4090*/  BSYNC B1 ;  /* 0x0000000000017941 */ /* 0x000fea0003800000 */
.L_x_101:
[----:B------:R-:W-:Y:S01]  /*40a0*/  @!P2 IMAD R107, R107, R145, R14 ;  /* 0x000000916b6ba224 */ /* 0x000fe200078e020e */
[----:B------:R-:W-:Y:S04]  /*40b0*/  BSSY B1, `(.L_x_103) ;  /* 0x0000006000017945 */ /* 0x000fe80003800000 */
[----:B------:R0:W-:Y:S01]  /*40c0*/  @!P2 STG.E.U8 desc[UR36][R6.64+0x41], R107 ;  /* 0x0000416b0600a986 */ /* 0x0001e2000c101124 */
[----:B------:R-:W-:Y:S05]  /*40d0*/  @P5 BRA `(.L_x_104) ;  /* 0x00000000000c5947 */ /* 0x000fea0003800000 */
[----:B------:R-:W1:Y:S02]  /*40e0*/  LDG.E.U8 R155, desc[UR36][R8.64+0x48] ;  /* 0x00004824089b7981 */ /* 0x000e64000c1e1100 */
[----:B-1----:R-:W-:-:S05]  /*40f0*/  PRMT R13, R155, 0x8880, RZ ;  /* 0x000088809b0d7816 */ /* 0x002fca00000000ff */
[----:B------:R-:W-:-:S07]  /*4100*/  IMAD R14, R13, R148, RZ ;  /* 0x000000940d0e7224 */ /* 0x000fce00078e02ff */
.L_x_104:
[----:B------:R-:W-:Y:S05]  /*4110*/  BSYNC B1 ;  /* 0x0000000000017941 */ /* 0x000fea0003800000 */
.L_x_103:
[----:B-1----:R-:W-:Y:S01]  /*4120*/  @!P5 IMAD R13, R108, R145, R14 ;  /* 0x000000916c0dd224 */ /* 0x002fe200078e020e */
[----:B------:R-:W-:Y:S04]  /*4130*/  BSSY B1, `(.L_x_105) ;  /* 0x0000006000017945 */ /* 0x000fe80003800000 */
[----:B------:R1:W-:Y:S01]  /*4140*/  @!P5 STG.E.U8 desc[UR36][R4.64+0x48], R13 ;  /* 0x0000480d0400d986 */ /* 0x0003e2000c101124 */
[----:B------:R-:W-:Y:S05]  /*4150*/  @P4 BRA `(.L_x_106) ;  /* 0x00000000000c4947 */ /* 0x000fea0003800000 */
[----:B------:R-:W1:Y:S02]  /*4160*/  LDG.E.U8 R155, desc[UR36][R8.64+0x49] ;  /* 0x00004924089b7981 */ /* 0x000e64000c1e1100 */
[----:B-1----:R-:W-:-:S05]  /*4170*/  PRMT R13, R155, 0x8880, RZ ;  /* 0x000088809b0d7816 */ /* 0x002fca00000000ff */
[----:B------:R-:W-:-:S07]  /*4180*/  IMAD R14, R13, R148, RZ ;  /* 0x000000940d0e7224 */ /* 0x000fce00078e02ff */
.L_x_106:
[----:B------:R-:W-:Y:S05]  /*4190*/  BSYNC B1 ;  /* 0x0000000000017941 */ /* 0x000fea0003800000 */
.L_x_105:
        /* <DEDUP_REMOVED lines=13> */
.L_x_108:
[----:B------:R-:W-:Y:S05]  /*4270*/  BSYNC B1 ;  /* 0x0000000000017941 */ /* 0x000fea0003800000 */
.L_x_107:
[----:B-1----:R-:W-:Y:S01]  /*4280*/  @!P1 IMAD R13, R110, R145, R14 ;  /* 0x000000916e0d9224 */ /* 0x002fe200078e020e */
[----:B------:R-:W-:Y:S04]  /*4290*/  BSSY B1, `(.L_x_109) ;  /* 0x0000006000017945 */ /* 0x000fe80003800000 */
[----:B------:R1:W-:Y:S01]  /*42a0*/  @!P1 STG.E.U8 desc[UR36][R6.64+0x48], R13 ;  /* 0x0000480d06009986 */ /* 0x0003e2000c101124 */
[----:B------:R-:W-:Y:S05]  /*42b0*/  @P0 BRA `(.L_x_110) ;  /* 0x00000000000c0947 */ /* 0x000fea0003800000 */
[----:B------:R-:W1:Y:S02]  /*42c0*/  LDG.E.U8 R155, desc[UR36][R10.64+0x49] ;  /* 0x000049240a9b7981 */ /* 0x000e64000c1e1100 */
[----:B-1----:R-:W-:-:S05]  /*42d0*/  PRMT R13, R155, 0x8880, RZ ;  /* 0x000088809b0d7816 */ /* 0x002fca00000000ff */
[----:B------:R-:W-:-:S07]  /*42e0*/  IMAD R14, R13, R148, RZ ;  /* 0x000000940d0e7224 */ /* 0x000fce00078e02ff */
.L_x_110:
[----:B------:R-:W-:Y:S05]  /*42f0*/  BSYNC B1 ;  /* 0x0000000000017941 */ /* 0x000fea0003800000 */
.L_x_109:
[----:B------:R-:W-:Y:S01]  /*4300*/  @!P0 IMAD R111, R111, R145, R14 ;  /* 0x000000916f6f8224 */ /* 0x000fe200078e020e */
[----:B------:R-:W-:Y:S04]  /*4310*/  BSSY B1, `(.L_x_111) ;  /* 0x0000006000017945 */ /* 0x000fe80003800000 */
[----:B------:R0:W-:Y:S01]  /*4320*/  @!P0 STG.E.U8 desc[UR36][R6.64+0x49], R111 ;  /* 0x0000496f06008986 */ /* 0x0001e2000c101124 */
[----:B------:R-:W-:Y:S05]  /*4330*/  @P5 BRA `(.L_x_112) ;  /* 0x00000000000c5947 */ /* 0x000fea0003800000 */
[----:B------:R-:W1:Y:S02]  /*4340*/  LDG.E.U8 R155, desc[UR36][R8.64+0x50] ;  /* 0x00005024089b7981 */ /* 0x000e64000c1e1100 */
[----:B-1----:R-:W-:-:S05]  /*4350*/  PRMT R13, R155, 0x8880, RZ ;  /* 0x000088809b0d7816 */ /* 0x002fca00000000ff */
[----:B------:R-:W-:-:S07]  /*4360*/  IMAD R14, R13, R148, RZ ;  /* 0x000000940d0e7224 */ /* 0x000fce00078e02ff */
.L_x_112:
[----:B------:R-:W-:Y:S05]  /*4370*/  BSYNC B1 ;  /* 0x0000000000017941 */ /* 0x000fea0003800000 */
.L_x_111:
[----:B-1----:R-:W-:Y:S01]  /*4380*/  @!P5 IMAD R13, R96, R145, R14 ;  /* 0x00000091600dd224 */ /* 0x002fe200078e020e */
[----:B------:R-:W-:Y:S04]  /*4390*/  BSSY B1, `(.L_x_113) ;  /* 0x0000006000017945 */ /* 0x000fe80003800000 */
[----:B------:R1:W-:Y:S01]  /*43a0*/  @!P5 STG.E.U8 desc[UR36][R4.64+0x50], R13 ;  /* 0x0000500d0400d986 */ /* 0x0003e2000c101124 */
[----:B------:R-:W-:Y:S05]  /*43b0*/  @P4 BRA `(.L_x_114) ;  /* 0x00000000000c4947 */ /* 0x000fea0003800000 */
[----:B------:R-:W1:Y:S02]  /*43c0*/  LDG.E.U8 R155, desc[UR36][R8.64+0x51] ;  /* 0x00005124089b7981 */ /* 0x000e64000c1e1100 */
[----:B-1----:R-:W-:-:S05]  /*43d0*/  PRMT R13, R155, 0x8880, RZ ;  /* 0x000088809b0d7816 */ /* 0x002fca00000000ff */
[----:B------:R-:W-:-:S07]  /*43e0*/  IMAD R14, R13, R148, RZ ;  /* 0x000000940d0e7224 */ /* 0x000fce00078e02ff */
.L_x_114:
[----:B------:R-:W-:Y:S05]  /*43f0*/  BSYNC B1 ;  /* 0x0000000000017941 */ /* 0x000fea0003800000 */
.L_x_113:
        /* <DEDUP_REMOVED lines=13> */
.L_x_116:
[----:B------:R-:W-:Y:S05]  /*44d0*/  BSYNC B1 ;  /* 0x0000000000017941 */ /* 0x000fea0003800000 */
.L_x_115:
[----:B-1----:R-:W-:Y:S01]  /*44e0*/  @!P3 IMAD R13, R98, R145, R14 ;  /* 0x00000091620db224 */ /* 0x002fe200078e020e */
[----:B------:R-:W-:Y:S04]  /*44f0*/  BSSY B1, `(.L_x_117) ;  /* 0x0000006000017945 */ /* 0x000fe80003800000 */
[----:B------:R1:W-:Y:S01]  /*4500*/  @!P3 STG.E.U8 desc[UR36][R6.64+0x50], R13 ;  /* 0x0000500d0600b986 */ /* 0x0003e2000c101124 */
[----:B------:R-:W-:Y:S05]  /*4510*/  @P2 BRA `(.L_x_118) ;  /* 0x00000000000c2947 */ /* 0x000fea0003800000 */
[----:B------:R-:W1:Y:S02]  /*4520*/  LDG.E.U8 R155, desc[UR36][R10.64+0x51] ;  /* 0x000051240a9b7981 */ /* 0x000e64000c1e1100 */
[----:B-1----:R-:W-:-:S05]  /*4530*/  PRMT R13, R155, 0x8880, RZ ;  /* 0x000088809b0d7816 */ /* 0x002fca00000000ff */
[----:B------:R-:W-:-:S07]  /*4540*/  IMAD R14, R13, R148, RZ ;  /* 0x000000940d0e7224 */ /* 0x000fce00078e02ff */
.L_x_118:
[----:B------:R-:W-:Y:S05]  /*4550*/  BSYNC B1 ;  /* 0x0000000000017941 */ /* 0x000fea0003800000 */
.L_x_117:
[----:B------:R-:W-:Y:S01]  /*4560*/  @!P2 IMAD R99, R99, R145, R14 ;  /* 0x000000916363a224 */ /* 0x000fe200078e020e */
[----:B------:R-:W-:Y:S04]  /*4570*/  BSSY B1, `(.L_x_119) ;  /* 0x0000006000017945 */ /* 0x000fe80003800000 */
[----:B------:R0:W-:Y:S01]  /*4580*/  @!P2 STG.E.U8 desc[UR36][R6.64+0x51], R99 ;  /* 0x000051630600a986 */ /* 0x0001e2000c101124 */
[----:B------:R-:W-:Y:S05]  /*4590*/  @P5 BRA `(.L_x_120) ;  /* 0x00000000000c5947 */ /* 0x000fea0003800000 */
[----:B------:R-:W1:Y:S02]  /*45a0*/  LDG.E.U8 R155, desc[UR36][R8.64+0x58] ;  /* 0x00005824089b7981 */ /* 0x000e64000c1e1100 */
[----:B-1----:R-:W-:-:S05]  /*45b0*/  PRMT R13, R155, 0x8880, RZ ;  /* 0x000088809b0d7816 */ /* 0x002fca00000000ff */
[----:B------:R-:W-:-:S07]  /*45c0*/  IMAD R14, R13, R148, RZ ;  /* 0x000000940d0e7224 */ /* 0x000fce00078e02ff */
.L_x_120:
[----:B------:R-:W-:Y:S05]  /*45d0*/  BSYNC B1 ;  /* 0x0000000000017941 */ /* 0x000fea0003800000 */
.L_x_119:
[----:B-1----:R-:W-:Y:S01]  /*45e0*/  @!P5 IMAD R13, R100, R145, R14 ;  /* 0x00000091640dd224 */ /* 0x002fe200078e020e */
[----:B------:R-:W-:Y:S04]  /*45f0*/  BSSY B1, `(.L_x_121) ;  /* 0x0000006000017945 */ /* 0x000fe80003800000 */
[----:B------:R1:W-:Y:S01]  /*4600*/  @!P5 STG.E.U8 desc[UR36][R4.64+0x58], R13 ;  /* 0x0000580d0400d986 */ /* 0x0003e2000c101124 */
[----:B------:R-:W-:Y:S05]  /*4610*/  @P4 BRA `(.L_x_122) ;  /* 0x00000000000c4947 */ /* 0x000fea0003800000 */
[----:B------:R-:W1:Y:S02]  /*4620*/  LDG.E.U8 R155, desc[UR36][R8.64+0x59] ;  /* 0x00005924089b7981 */ /* 0x000e64000c1e1100 */
[----:B-1----:R-:W-:-:S05]  /*4630*/  PRMT R13, R155, 0x8880, RZ ;  /* 0x000088809b0d7816 */ /* 0x002fca00000000ff */
[----:B------:R-:W-:-:S07]  /*4640*/  IMAD R14, R13, R148, RZ ;  /* 0x000000940d0e7224 */ /* 0x000fce00078e02ff */
.L_x_122:
[----:B------:R-:W-:Y:S05]  /*4650*/  BSYNC B1 ;  /* 0x0000000000017941 */ /* 0x000fea0003800000 */
.L_x_121:
        /* <DEDUP_REMOVED lines=13> */
.L_x_124:
[----:B------:R-:W-:Y:S05]  /*4730*/  BSYNC B1 ;  /* 0x0000000000017941 */ /* 0x000fea0003800000 */
.L_x_123:
[----:B-1----:R-:W-:Y:S01]  /*4740*/  @!P1 IMAD R13, R102, R145, R14 ;  /* 0x00000091660d9224 */ /* 0x002fe200078e020e */
[----:B------:R-:W-:Y:S04]  /*4750*/  BSSY B1, `(.L_x_125) ;  /* 0x0000006000017945 */ /* 0x000fe80003800000 */
[----:B------:R1:W-:Y:S01]  /*4760*/  @!P1 STG.E.U8 desc[UR36][R6.64+0x58], R13 ;  /* 0x0000580d06009986 */ /* 0x0003e2000c101124 */
[----:B------:R-:W-:Y:S05]  /*4770*/  @P0 BRA `(.L_x_126) ;  /* 0x00000000000c0947 */ /* 0x000fea0003800000 */
[----:B------:R-:W1:Y:S02]  /*4780*/  LDG.E.U8 R155, desc[UR36][R10.64+0x59] ;  /* 0x000059240a9b7981 */ /* 0x000e64000c1e1100 */
[----:B-1----:R-:W-:-:S05]  /*4790*/  PRMT R13, R155, 0x8880, RZ ;  /* 0x000088809b0d7816 */ /* 0x002fca00000000ff */
[----:B------:R-:W-:-:S07]  /*47a0*/  IMAD R14, R13, R148, RZ ;  /* 0x000000940d0e7224 */ /* 0x000fce00078e02ff */
.L_x_126:
[----:B------:R-:W-:Y:S05]  /*47b0*/  BSYNC B1 ;  /* 0x0000000000017941 */ /* 0x000fea0003800000 */
.L_x_125:
[----:B------:R-:W-:Y:S01]  /*47c0*/  @!P0 IMAD R103, R103, R145, R14 ;  /* 0x0000009167678224 */ /* 0x000fe200078e020e */
[----:B------:R-:W-:Y:S04]  /*47d0*/  BSSY B1, `(.L_x_127) ;  /* 0x0000006000017945 */ /* 0x000fe80003800000 */
[----:B------:R0:W-:Y:S01]  /*47e0*/  @!P0 STG.E.U8 desc[UR36][R6.64+0x59], R103 ;  /* 0x0000596706008986 */ /* 0x0001e2000c101124 */
[----:B------:R-:W-:Y:S05]  /*47f0*/  @P5 BRA `(.L_x_128) ;  /* 0x00000000000c5947 */ /* 0x000fea0003800000 */
[----:B------:R-:W1:Y:S02]  /*4800*/  LDG.E.U8 R155, desc[UR36][R8.64+0x60] ;  /* 0x00006024089b7981 */ /* 0x000e64000c1e1100 */
[----:B-1----:R-:W-:-:S05]  /*4810*/  PRMT R13, R155, 0x8880, RZ ;  /* 0x000088809b0d7816 */ /* 0x002fca00000000ff */
[----:B------:R-:W-:-:S07]  /*4820*/  IMAD R14, R13, R148, RZ ;  /* 0x000000940d0e7224 */ /* 0x000fce00078e02ff */
.L_x_128:
[----:B------:R-:W-:Y:S05]  /*4830*/  BSYNC B1 ;  /* 0x0000000000017941 */ /* 0x000fea0003800000 */
.L_x_127:
[----:B-1----:R-:W-:Y:S01]  /*4840*/  @!P5 IMAD R13, R88, R145, R14 ;  /* 0x00000091580dd224 */ /* 0x002fe200078e020e */
[----:B------:R-:W-:Y:S04]  /*4850*/  BSSY B1, `(.L_x_129) ;  /* 0x0000006000017945 */ /* 0x000fe80003800000 */
[----:B------:R1:W-:Y:S01]  /*4860*/  @!P5 STG.E.U8 desc[UR36][R4.64+0x60], R13 ;  /* 0x0000600d0400d986 */ /* 0x0003e2000c101124 */
[----:B------:R-:W-:Y:S05]  /*4870*/  @P4 BRA `(.L_x_130) ;  /* 0x00000000000c4947 */ /* 0x000fea0003800000 */
[----:B------:R-:W1:Y:S02]  /*4880*/  LDG.E.U8 R155, desc[UR36][R8.64+0x61] ;  /* 0x00006124089b7981 */ /* 0x000e64000c1e1100 */
[----:B-1----:R-:W-:-:S05]  /*4890*/  PRMT R13, R155, 0x8880, RZ ;  /* 0x000088809b0d7816 */ /* 0x002fca00000000ff */
[----:B------:R-:W-:-:S07]  /*48a0*/  IMAD R14, R13, R148, RZ ;  /* 0x000000940d0e7224 */ /* 0x000fce00078e02ff */
.L_x_130:
[----:B------:R-:W-:Y:S05]  /*48b0*/  BSYNC B1 ;  /* 0x0000000000017941 */ /* 0x000fea0003800000 */
.L_x_129:
        /* <DEDUP_REMOVED lines=13> */
.L_x_132:
[----:B------:R-:W-:Y:S05]  /*4990*/  BSYNC B1 ;  /* 0x0000000000017941 */ /* 0x000fea0003800000 */
.L_x_131:
[----:B-1----:R-:W-:Y:S01]  /*49a0*/  @!P3 IMAD R13, R90, R145, R14 ;  /* 0x000000915a0db224 */ /* 0x002fe200078e020e */
[----:B------:R-:W-:Y:S04]  /*49b0*/  BSSY B1, `(.L_x_133) ;  /* 0x0000006000017945 */ /* 0x000fe80003800000 */
[----:B------:R1:W-:Y:S01]  /*49c0*/  @!P3 STG.E.U8 desc[UR36][R6.64+0x60], R13 ;  /* 0x0000600d0600b986 */ /* 0x0003e2000c101124 */
[----:B------:R-:W-:Y:S05]  /*49d0*/  @P2 BRA `(.L_x_134) ;  /* 0x00000000000c2947 */ /* 0x000fea0003800000 */
[----:B------:R-:W1:Y:S02]  /*49e0*/  LDG.E.U8 R155, desc[UR36][R10.64+0x61] ;  /* 0x000061240a9b7981 */ /* 0x000e64000c1e1100 */
[----:B-1----:R-:W-:-:S05]  /*49f0*/  PRMT R13, R155, 0x8880, RZ ;  /* 0x000088809b0d7816 */ /* 0x002fca00000000ff */
[----:B------:R-:W-:-:S07]  /*4a00*/  IMAD R14, R13, R148, RZ ;  /* 0x000000940d0e7224 */ /* 0x000fce00078e02ff */
.L_x_134:
[----:B------:R-:W-:Y:S05]  /*4a10*/  BSYNC B1 ;  /* 0x0000000000017941 */ /* 0x000fea0003800000 */
.L_x_133:
[----:B------:R-:W-:Y:S01]  /*4a20*/  @!P2 IMAD R91, R91, R145, R14 ;  /* 0x000000915b5ba224 */ /* 0x000fe200078e020e */
[----:B------:R-:W-:Y:S04]  /*4a30*/  BSSY B1, `(.L_x_135) ;  /* 0x0000006000017945 */ /* 0x000fe80003800000 */
[----:B------:R0:W-:Y:S01]  /*4a40*/  @!P2 STG.E.U8 desc[UR36][R6.64+0x61], R91 ;  /* 0x0000615b0600a986 */ /* 0x0001e2000c101124 */
[----:B------:R-:W-:Y:S05]  /*4a50*/  @P5 BRA `(.L_x_136) ;  /* 0x00000000000c5947 */ /* 0x000fea0003800000 */
[----:B------:R-:W1:Y:S02]  /*4a60*/  LDG.E.U8 R155, desc[UR36][R8.64+0x68] ;  /* 0x00006824089b7981 */ /* 0x000e64000c1e1100 */
[----:B-1----:R-:W-:-:S05]  /*4a70*/  PRMT R13, R155, 0x8880, RZ ;  /* 0x000088809b0d7816 */ /* 0x002fca00000000ff */
[----:B------:R-:W-:-:S07]  /*4a80*/  IMAD R14, R13, R148, RZ ;  /* 0x000000940d0e7224 */ /* 0x000fce00078e02ff */
.L_x_136:
[----:B------:R-:W-:Y:S05]  /*4a90*/  BSYNC B1 ;  /* 0x0000000000017941 */ /* 0x000fea0003800000 */
.L_x_135:
[----:B-1----:R-:W-:Y:S01]  /*4aa0*/  @!P5 IMAD R13, R92, R145, R14 ;  /* 0x000000915c0dd224 */ /* 0x002fe200078e020e */
[----:B------:R-:W-:Y:S04]  /*4ab0*/  BSSY B1, `(.L_x_137) ;  /* 0x0000006000017945 */ /* 0x000fe80003800000 */
[----:B------:R1:W-:Y:S01]  /*4ac0*/  @!P5 STG.E.U8 desc[UR36][R4.64+0x68], R13 ;  /* 0x0000680d0400d986 */ /* 0x0003e2000c101124 */
[----:B------:R-:W-:Y:S05]  /*4ad0*/  @P4 BRA `(.L_x_138) ;  /* 0x00000000000c4947 */ /* 0x000fea0003800000 */
[----:B------:R-:W1:Y:S02]  /*4ae0*/  LDG.E.U8 R155, desc[UR36][R8.64+0x69] ;  /* 0x00006924089b7981 */ /* 0x000e64000c1e1100 */
[----:B-1----:R-:W-:-:S05]  /*4af0*/  PRMT R13, R155, 0x8880, RZ ;  /* 0x000088809b0d7816 */ /* 0x002fca00000000ff */
[----:B------:R-:W-:-:S07]  /*4b00*/  IMAD R14, R13, R148, RZ ;  /* 0x000000940d0e7224 */ /* 0x000fce00078e02ff */
.L_x_138:
[----:B------:R-:W-:Y:S05]  /*4b10*/  BSYNC B1 ;  /* 0x0000000000017941 */ /* 0x000fea0003800000 */
.L_x_137:
        /* <DEDUP_REMOVED lines=13> */
.L_x_140:
[----:B------:R-:W-:Y:S05]  /*4bf0*/  BSYNC B1 ;  /* 0x0000000000017941 */ /* 0x000fea0003800000 */
.L_x_139:
[----:B-1----:R-:W-:Y:S01]  /*4c00*/  @!P1 IMAD R13, R94, R145, R14 ;  /* 0x000000915e0d9224 */ /* 0x002fe200078e020e */
[----:B------:R-:W-:Y:S04]  /*4c10*/  BSSY B1, `(.L_x_141) ;  /* 0x0000006000017945 */ /* 0x000fe80003800000 */
[----:B------:R1:W-:Y:S01]  /*4c20*/  @!P1 STG.E.U8 desc[UR36][R6.64+0x68], R13 ;  /* 0x0000680d06009986 */ /* 0x0003e2000c101124 */
[----:B------:R-:W-:Y:S05]  /*4c30*/  @P0 BRA `(.L_x_142) ;  /* 0x00000000000c0947 */ /* 0x000fea0003800000 */
[----:B------:R-:W1:Y:S02]  /*4c40*/  LDG.E.U8 R155, desc[UR36][R10.64+0x69] ;  /* 0x000069240a9b7981 */ /* 0x000e64000c1e1100 */
[----:B-1----:R-:W-:-:S05]  /*4c50*/  PRMT R13, R155, 0x8880, RZ ;  /* 0x000088809b0d7816 */ /* 0x002fca00000000ff */
[----:B------:R-:W-:-:S07]  /*4c60*/  IMAD R14, R13, R148, RZ ;  /* 0x000000940d0e7224 */ /* 0x000fce00078e02ff */
.L_x_142:
[----:B------:R-:W-:Y:S05]  /*4c70*/  BSYNC B1 ;  /* 0x0000000000017941 */ /* 0x000fea0003800000 */
.L_x_141:
[----:B------:R-:W-:Y:S01]  /*4c80*/  @!P0 IMAD R95, R95, R145, R14 ;  /* 0x000000915f5f8224 */ /* 0x000fe200078e020e */
[----:B------:R-:W-:Y:S04]  /*4c90*/  BSSY B1, `(.L_x_143) ;  /* 0x0000006000017945 */ /* 0x000fe80003800000 */
[----:B------:R0:W-:Y:S01]  /*4ca0*/  @!P0 STG.E.U8 desc[UR36][R6.64+0x69], R95 ;  /* 0x0000695f06008986 */ /* 0x0001e2000c101124 */
[----:B------:R-:W-:Y:S05]  /*4cb0*/  @P5 BRA `(.L_x_144) ;  /* 0x00000000000c5947 */ /* 0x000fea0003800000 */
[----:B------:R-:W1:Y:S02]  /*4cc0*/  LDG.E.U8 R155, desc[UR36][R8.64+0x70] ;  /* 0x00007024089b7981 */ /* 0x000e64000c1e1100 */
[----:B-1----:R-:W-:-:S05]  /*4cd0*/  PRMT R13, R155, 0x8880, RZ ;  /* 0x000088809b0d7816 */ /* 0x002fca00000000ff */
[----:B------:R-:W-:-:S07]  /*4ce0*/  IMAD R14, R13, R148, RZ ;  /* 0x000000940d0e7224 */ /* 0x000fce00078e02ff */
.L_x_144:
[----:B------:R-:W-:Y:S05]  /*4cf0*/  BSYNC B1 ;  /* 0x0000000000017941 */ /* 0x000fea0003800000 */
.L_x_143:
[----:B-1----:R-:W-:Y:S01]  /*4d00*/  @!P5 IMAD R13, R80, R145, R14 ;  /* 0x00000091500dd224 */ /* 0x002fe200078e020e */
[----:B------:R-:W-:Y:S04]  /*4d10*/  BSSY B1, `(.L_x_145) ;  /* 0x0000006000017945 */ /* 0x000fe80003800000 */
[----:B------:R1:W-:Y:S01]  /*4d20*/  @!P5 STG.E.U8 desc[UR36][R4.64+0x70], R13 ;  /* 0x0000700d0400d986 */ /* 0x0003e2000c101124 */
[----:B------:R-:W-:Y:S05]  /*4d30*/  @P4 BRA `(.L_x_146) ;  /* 0x00000000000c4947 */ /* 0x000fea0003800000 */
[----:B------:R-:W1:Y:S02]  /*4d40*/  LDG.E.U8 R155, desc[UR36][R8.64+0x71] ;  /* 0x00007124089b7981 */ /* 0x000e64000c1e1100 */
[----:B-1----:R-:W-:-:S05]  /*4d50*/  PRMT R13, R155, 0x8880, RZ ;  /* 0x000088809b0d7816 */ /* 0x002fca00000000ff */
[----:B------:R-:W-:-:S07]  /*4d60*/  IMAD R14, R13, R148, RZ ;  /* 0x000000940d0e7224 */ /* 0x000fce00078e02ff */
.L_x_146:
[----:B------:R-:W-:Y:S05]  /*4d70*/  BSYNC B1 ;  /* 0x0000000000017941 */ /* 0x000fea0003800000 */
.L_x_145:
        /* <DEDUP_REMOVED lines=13> */
.L_x_148:
[----:B------:R-:W-:Y:S05]  /*4e50*/  BSYNC B1 ;  /* 0x0000000000017941 */ /* 0x000fea0003800000 */
.L_x_147:
[----:B-1----:R-:W-:Y:S01]  /*4e60*/  @!P3 IMAD R13, R82, R145, R14 ;  /* 0x00000091520db224 */ /* 0x002fe200078e020e */
[----:B------:R-:W-:Y:S04]  /*4e70*/  BSSY B1, `(.L_x_149) ;  /* 0x0000006000017945 */ /* 0x000fe80003800000 */
[----:B------:R1:W-:Y:S01]  /*4e80*/  @!P3 STG.E.U8 desc[UR36][R6.64+0x70], R13 ;  /* 0x0000700d0600b986 */ /* 0x0003e2000c101124 */
[----:B------:R-:W-:Y:S05]  /*4e90*/  @P2 BRA `(.L_x_150) ;  /* 0x00000000000c2947 */ /* 0x000fea0003800000 */
[----:B------:R-:W1:Y:S02]  /*4ea0*/  LDG.E.U8 R155, desc[UR36][R10.64+0x71] ;  /* 0x000071240a9b7981 */ /* 0x000e64000c1e1100 */
[----:B-1----:R-:W-:-:S05]  /*4eb0*/  PRMT R13, R155, 0x8880, RZ ;  /* 0x000088809b0d7816 */ /* 0x002fca00000000ff */
[----:B------:R-:W-:-:S07]  /*4ec0*/  IMAD R14, R13, R148, RZ ;  /* 0x000000940d0e7224 */ /* 0x000fce00078e02ff */
.L_x_150:
[----:B------:R-:W-:Y:S05]  /*4ed0*/  BSYNC B1 ;  /* 0x0000000000017941 */ /* 0x000fea0003800000 */
.L_x_149:
[----:B------:R-:W-:Y:S01]  /*4ee0*/  @!P2 IMAD R83, R83, R145, R14 ;  /* 0x000000915353a224 */ /* 0x000fe200078e020e */
[----:B------:R-:W-:Y:S04]  /*4ef0*/  BSSY B1, `(.L_x_151) ;  /* 0x0000006000017945 */ /* 0x000fe80003800000 */
[----:B------:R0:W-:Y:S01]  /*4f00*/  @!P2 STG.E.U8 desc[UR36][R6.64+0x71], R83 ;  /* 0x000071530600a986 */ /* 0x0001e2000c101124 */
[----:B------:R-:W-:Y:S05]  /*4f10*/  @P5 BRA `(.L_x_152) ;  /* 0x00000000000c5947 */ /* 0x000fea0003800000 */
[----:B------:R-:W1:Y:S02]  /*4f20*/  LDG.E.U8 R155, desc[UR36][R8.64+0x78] ;  /* 0x00007824089b7981 */ /* 0x000e64000c1e1100 */
[----:B-1----:R-:W-:-:S05]  /*4f30*/  PRMT R13, R155, 0x8880, RZ ;  /* 0x000088809b0d7816 */ /* 0x002fca00000000ff */
[----:B------:R-:W-:-:S07]  /*4f40*/  IMAD R14, R13, R148, RZ ;  /* 0x000000940d0e7224 */ /* 0x000fce00078e02ff */
.L_x_152:
[----:B------:R-:W-:Y:S05]  /*4f50*/  BSYNC B1 ;  /* 0x0000000000017941 */ /* 0x000fea0003800000 */
.L_x_151:
[----:B-1----:R-:W-:Y:S01]  /*4f60*/  @!P5 IMAD R13, R84, R145, R14 ;  /* 0x00000091540dd224 */ /* 0x002fe200078e020e */
[----:B------:R-:W-:Y:S04]  /*4f70*/  BSSY B1, `(.L_x_153) ;  /* 0x0000006000017945 */ /* 0x000fe80003800000 */
[----:B------:R1:W-:Y:S01]  /*4f80*/  @!P5 STG.E.U8 desc[UR36][R4.64+0x78], R13 ;  /* 0x0000780d0400d986 */ /* 0x0003e2000c101124 */
[----:B------:R-:W-:Y:S05]  /*4f90*/  @P4 BRA `(.L_x_154) ;  /* 0x00000000000c4947 */ /* 0x000fea0003800000 */
[----:B------:R-:W1:Y:S02]  /*4fa0*/  LDG.E.U8 R155, desc[UR36][R8.64+0x79] ;  /* 0x00007924089b7981 */ /* 0x000e64000c1e1100 */
[----:B-1----:R-:W-:-:S05]  /*4fb0*/  PRMT R13, R155, 0x8880, RZ ;  /* 0x000088809b0d7816 */ /* 0x002fca00000000ff */
[----:B------:R-:W-:-:S07]  /*4fc0*/  IMAD R14, R13, R148, RZ ;  /* 0x000000940d0e7224 */ /* 0x000fce00078e02ff */
.L_x_154:
[----:B------:R-:W-:Y:S05]  /*4fd0*/  BSYNC B1 ;  /* 0x0000000000017941 */ /* 0x000fea0003800000 */
.L_x_153:
        /* <DEDUP_REMOVED lines=13> */
.L_x_156:
[----:B------:R-:W-:Y:S05]  /*50b0*/  BSYNC B1 ;  /* 0x0000000000017941 */ /* 0x000fea0003800000 */
.L_x_155:
[----:B-1----:R-:W-:Y:S01]  /*50c0*/  @!P1 IMAD R13, R86, R145, R14 ;  /* 0x00000091560d9224 */ /* 0x002fe200078e020e */
[----:B------:R-:W-:Y:S04]  /*50d0*/  BSSY B1, `(.L_x_157) ;  /* 0x0000006000017945 */ /* 0x000fe80003800000 */
[----:B------:R1:W-:Y:S01]  /*50e0*/  @!P1 STG.E.U8 desc[UR36][R6.64+0x78], R13 ;  /* 0x0000780d06009986 */ /* 0x0003e2000c101124 */
[----:B------:R-:W-:Y:S05]  /*50f0*/  @P0 BRA `(.L_x_158) ;  /* 0x00000000000c0947 */ /* 0x000fea0003800000 */
[----:B------:R-:W1:Y:S02]  /*5100*/  LDG.E.U8 R155, desc[UR36][R10.64+0x79] ;  /* 0x000079240a9b7981 */ /* 0x000e64000c1e1100 */
[----:B-1----:R-:W-:-:S05]  /*5110*/  PRMT R13, R155, 0x8880, RZ ;  /* 0x000088809b0d7816 */ /* 0x002fca00000000ff */
[----:B------:R-:W-:-:S07]  /*5120*/  IMAD R14, R13, R148, RZ ;  /* 0x000000940d0e7224 */ /* 0x000fce00078e02ff */
.L_x_158:
[----:B------:R-:W-:Y:S05]  /*5130*/  BSYNC B1 ;  /* 0x0000000000017941 */ /* 0x000fea0003800000 */
.L_x_157:
[----:B------:R-:W-:Y:S01]  /*5140*/  @!P0 IMAD R87, R87, R145, R14 ;  /* 0x0000009157578224 */ /* 0x000fe200078e020e */
[----:B------:R-:W-:Y:S04]  /*5150*/  BSSY B1, `(.L_x_159) ;  /* 0x0000006000017945 */ /* 0x000fe80003800000 */
[----:B------:R0:W-:Y:S01]  /*5160*/  @!P0 STG.E.U8 desc[UR36][R6.64+0x79], R87 ;  /* 0x0000795706008986 */ /* 0x0001e2000c101124 */
[----:B------:R-:W-:Y:S05]  /*5170*/  @P5 BRA `(.L_x_160) ;  /* 0x00000000000c5947 */ /* 0x000fea0003800000 */
[----:B------:R-:W1:Y:S02]  /*5180*/  LDG.E.U8 R155, desc[UR36][R8.64+0x80] ;  /* 0x00008024089b7981 */ /* 0x000e64000c1e1100 */
[----:B-1----:R-:W-:-:S05]  /*5190*/  PRMT R13, R155, 0x8880, RZ ;  /* 0x000088809b0d7816 */ /* 0x002fca00000000ff */
[----:B------:R-:W-:-:S07]  /*51a0*/  IMAD R14, R13, R148, RZ ;  /* 0x000000940d0e7224 */ /* 0x000fce00078e02ff */
.L_x_160:
[----:B------:R-:W-:Y:S05]  /*51b0*/  BSYNC B1 ;  /* 0x0000000000017941 */ /* 0x000fea0003800000 */
.L_x_159:
[----:B-1----:R-:W-:Y:S01]  /*51c0*/  @!P5 IMAD R13, R72, R145, R14 ;  /* 0x00000091480dd224 */ /* 0x002fe200078e020e */
[----:B------:R-:W-:Y:S04]  /*51d0*/  BSSY B1, `(.L_x_161) ;  /* 0x0000006000017945 */ /* 0x000fe80003800000 */
[----:B------:R1:W-:Y:S01]  /*51e0*/  @!P5 STG.E.U8 desc[UR36][R4.64+0x80], R13 ;  /* 0x0000800d0400d986 */ /* 0x0003e2000c101124 */
[----:B------:R-:W-:Y:S05]  /*51f0*/  @P4 BRA `(.L_x_162) ;  /* 0x00000000000c4947 */ /* 0x000fea0003800000 */
[----:B------:R-:W1:Y:S02]  /*5200*/  LDG.E.U8 R155, desc[UR36][R8.64+0x81] ;  /* 0x00008124089b7981 */ /* 0x000e64000c1e1100 */
[----:B-1----:R-:W-:-:S05]  /*5210*/  PRMT R13, R155, 0x8880, RZ ;  /* 0x000088809b0d7816 */ /* 0x002fca00000000ff */
[----:B------:R-:W-:-:S07]  /*5220*/  IMAD R14, R13, R148, RZ ;  /* 0x000000940d0e7224 */ /* 0x000fce00078e02ff */
.L_x_162:
[----:B------:R-:W-:Y:S05]  /*5230*/  BSYNC B1 ;  /* 0x0000000000017941 */ /* 0x000fea0003800000 */
.L_x_161:
        /* <DEDUP_REMOVED lines=13> */
.L_x_164:
[----:B------:R-:W-:Y:S05]  /*5310*/  BSYNC B1 ;  /* 0x0000000000017941 */ /* 0x000fea0003800000 */
.L_x_163:
[----:B-1----:R-:W-:Y:S01]  /*5320*/  @!P3 IMAD R13, R74, R145, R14 ;  /* 0x000000914a0db224 */ /* 0x002fe200078e020e */
[----:B------:R-:W-:Y:S04]  /*5330*/  BSSY B1, `(.L_x_165) ;  /* 0x0000006000017945 */ /* 0x000fe80003800000 */
[----:B------:R1:W-:Y:S01]  /*5340*/  @!P3 STG.E.U8 desc[UR36][R6.64+0x80], R13 ;  /* 0x0000800d0600b986 */ /* 0x0003e2000c101124 */
[----:B------:R-:W-:Y:S05]  /*5350*/  @P2 BRA `(.L_x_166) ;  /* 0x00000000000c2947 */ /* 0x000fea0003800000 */
[----:B------:R-:W1:Y:S02]  /*5360*/  LDG.E.U8 R155, desc[UR36][R10.64+0x81] ;  /* 0x000081240a9b7981 */ /* 0x000e64000c1e1100 */
[----:B-1----:R-:W-:-:S05]  /*5370*/  PRMT R13, R155, 0x8880, RZ ;  /* 0x000088809b0d7816 */ /* 0x002fca00000000ff */
[----:B------:R-:W-:-:S07]  /*5380*/  IMAD R14, R13, R148, RZ ;  /* 0x000000940d0e7224 */ /* 0x000fce00078e02ff */
.L_x_166:
[----:B------:R-:W-:Y:S05]  /*5390*/  BSYNC B1 ;  /* 0x0000000000017941 */ /* 0x000fea0003800000 */
.L_x_165:
[----:B------:R-:W-:Y:S01]  /*53a0*/  @!P2 IMAD R75, R75, R145, R14 ;  /* 0x000000914b4ba224 */ /* 0x000fe200078e020e */
[----:B------:R-:W-:Y:S04]  /*53b0*/  BSSY B1, `(.L_x_167) ;  /* 0x0000006000017945 */ /* 0x000fe80003800000 */
[----:B------:R0:W-:Y:S01]  /*53c0*/  @!P2 STG.E.U8 desc[UR36][R6.64+0x81], R75 ;  /* 0x0000814b0600a986 */ /* 0x0001e2000c101124 */
[----:B------:R-:W-:Y:S05]  /*53d0*/  @P5 BRA `(.L_x_168) ;  /* 0x00000000000c5947 */ /* 0x000fea0003800000 */
[----:B------:R-:W1:Y:S02]  /*53e0*/  LDG.E.U8 R155, desc[UR36][R8.64+0x88] ;  /* 0x00008824089b7981 */ /* 0x000e64000c1e1100 */
[----:B-1----:R-:W-:-:S05]  /*53f0*/  PRMT R13, R155, 0x8880, RZ ;  /* 0x000088809b0d7816 */ /* 0x002fca00000000ff */
[----:B------:R-:W-:-:S07]  /*5400*/  IMAD R14, R13, R148, RZ ;  /* 0x000000940d0e7224 */ /* 0x000fce00078e02ff */
.L_x_168:
[----:B------:R-:W-:Y:S05]  /*5410*/  BSYNC B1 ;  /* 0x0000000000017941 */ /* 0x000fea0003800000 */
.L_x_167:
[----:B-1----:R-:W-:Y:S01]  /*5420*/  @!P5 IMAD R13, R76, R145, R14 ;  /* 0x000000914c0dd224 */ /* 0x002fe200078e020e */
[----:B------:R-:W-:Y:S04]  /*5430*/  BSSY B1, `(.L_x_169) ;  /* 0x0000006000017945 */ /* 0x000fe80003800000 */
[----:B------:R1:W-:Y:S01]  /*5440*/  @!P5 STG.E.U8 desc[UR36][R4.64+0x88], R13 ;  /* 0x0000880d0400d986 */ /* 0x0003e2000c101124 */
[----:B------:R-:W-:Y:S05]  /*5450*/  @P4 BRA `(.L_x_170) ;  /* 0x00000000000c4947 */ /* 0x000fea0003800000 */
[----:B------:R-:W1:Y:S02]  /*5460*/  LDG.E.U8 R155, desc[UR36][R8.64+0x89] ;  /* 0x00008924089b7981 */ /* 0x000e64000c1e1100 */
[----:B-1----:R-:W-:-:S05]  /*5470*/  PRMT R13, R155, 0x8880, RZ ;  /* 0x000088809b0d7816 */ /* 0x002fca00000000ff */
[----:B------:R-:W-:-:S07]  /*5480*/  IMAD R14, R13, R148, RZ ;  /* 0x000000940d0e7224 */ /* 0x000fce00078e02ff */
.L_x_170:
[----:B------:R-:W-:Y:S05]  /*5490*/  BSYNC B1 ;  /* 0x0000000000017941 */ /* 0x000fea0003800000 */
.L_x_169:
        /* <DEDUP_REMOVED lines=13> */
.L_x_172:
[----:B------:R-:W-:Y:S05]  /*5570*/  BSYNC B1 ;  /* 0x0000000000017941 */ /* 0x000fea0003800000 */
.L_x_171:
[----:B-1----:R-:W-:Y:S01]  /*5580*/  @!P1 IMAD R13, R78, R145, R14 ;  /* 0x000000914e0d9224 */ /* 0x002fe200078e020e */
[----:B------:R-:W-:Y:S04]  /*5590*/  BSSY B1, `(.L_x_173) ;  /* 0x0000006000017945 */ /* 0x000fe80003800000 */
[----:B------:R1:W-:Y:S01]  /*55a0*/  @!P1 STG.E.U8 desc[UR36][R6.64+0x88], R13 ;  /* 0x0000880d06009986 */ /* 0x0003e2000c101124 */
[----:B------:R-:W-:Y:S05]  /*55b0*/  @P0 BRA `(.L_x_174) ;  /* 0x00000000000c0947 */ /* 0x000fea0003800000 */
[----:B------:R-:W1:Y:S02]  /*55c0*/  LDG.E.U8 R155, desc[UR36][R10.64+0x89] ;  /* 0x000089240a9b7981 */ /* 0x000e64000c1e1100 */
[----:B-1----:R-:W-:-:S05]  /*55d0*/  PRMT R13, R155, 0x8880, RZ ;  /* 0x000088809b0d7816 */ /* 0x002fca00000000ff */
[----:B------:R-:W-:-:S07]  /*55e0*/  IMAD R14, R13, R148, RZ ;  /* 0x000000940d0e7224 */ /* 0x000fce00078e02ff */
.L_x_174:
[----:B------:R-:W-:Y:S05]  /*55f0*/  BSYNC B1 ;  /* 0x0000000000017941 */ /* 0x000fea0003800000 */
.L_x_173:
[----:B------:R-:W-:Y:S01]  /*5600*/  @!P0 IMAD R79, R79, R145, R14 ;  /* 0x000000914f4f8224 */ /* 0x000fe200078e020e */
[----:B------:R-:W-:Y:S04]  /*5610*/  BSSY B1, `(.L_x_175) ;  /* 0x0000006000017945 */ /* 0x000fe80003800000 */
[----:B------:R0:W-:Y:S01]  /*5620*/  @!P0 STG.E.U8 desc[UR36][R6.64+0x89], R79 ;  /* 0x0000894f06008986 */ /* 0x0001e2000c101124 */
[----:B------:R-:W-:Y:S05]  /*5630*/  @P5 BRA `(.L_x_176) ;  /* 0x00000000000c5947 */ /* 0x000fea0003800000 */
[----:B------:R-:W1:Y:S02]  /*5640*/  LDG.E.U8 R155, desc[UR36][R8.64+0x90] ;  /* 0x00009024089b7981 */ /* 0x000e64000c1e1100 */
[----:B-1----:R-:W-:-:S05]  /*5650*/  PRMT R13, R155, 0x8880, RZ ;  /* 0x000088809b0d7816 */ /* 0x002fca00000000ff */
[----:B------:R-:W-:-:S07]  /*5660*/  IMAD R14, R13, R148, RZ ;  /* 0x000000940d0e7224 */ /* 0x000fce00078e02ff */
.L_x_176:
[----:B------:R-:W-:Y:S05]  /*5670*/  BSYNC B1 ;  /* 0x0000000000017941 */ /* 0x000fea0003800000 */
.L_x_175:
[----:B-1----:R-:W-:Y:S01]  /*5680*/  @!P5 IMAD R13, R64, R145, R14 ;  /* 0x00000091400dd224 */ /* 0x002fe200078e020e */
[----:B------:R-:W-:Y:S04]  /*5690*/  BSSY B1, `(.L_x_177) ;  /* 0x0000006000017945 */ /* 0x000fe80003800000 */
[----:B------:R1:W-:Y:S01]  /*56a0*/  @!P5 STG.E.U8 desc[UR36][R4.64+0x90], R13 ;  /* 0x0000900d0400d986 */ /* 0x0003e2000c101124 */
[----:B------:R-:W-:Y:S05]  /*56b0*/  @P4 BRA `(.L_x_178) ;  /* 0x00000000000c4947 */ /* 0x000fea0003800000 */
[----:B------:R-:W1:Y:S02]  /*56c0*/  LDG.E.U8 R155, desc[UR36][R8.64+0x91] ;  /* 0x00009124089b7981 */ /* 0x000e64000c1e1100 */
[----:B-1----:R-:W-:-:S05]  /*56d0*/  PRMT R13, R155, 0x8880, RZ ;  /* 0x000088809b0d7816 */ /* 0x002fca00000000ff */
[----:B------:R-:W-:-:S07]  /*56e0*/  IMAD R14, R13, R148, RZ ;  /* 0x000000940d0e7224 */ /* 0x000fce00078e02ff */
.L_x_178:
[----:B------:R-:W-:Y:S05]  /*56f0*/  BSYNC B1 ;  /* 0x0000000000017941 */ /* 0x000fea0003800000 */
.L_x_177:
        /* <DEDUP_REMOVED lines=13> */
.L_x_180:
[----:B------:R-:W-:Y:S05]  /*57d0*/  BSYNC B1 ;  /* 0x0000000000017941 */ /* 0x000fea0003800000 */
.L_x_179:
[----:B-1----:R-:W-:Y:S01]  /*57e0*/  @!P3 IMAD R13, R66, R145, R14 ;  /* 0x00000091420db224 */ /* 0x002fe200078e020e */
[----:B------:R-:W-:Y:S04]  /*57f0*/  BSSY B1, `(.L_x_181) ;  /* 0x0000006000017945 */ /* 0x000fe80003800000 */
[----:B------:R1:W-:Y:S01]  /*5800*/  @!P3 STG.E.U8 desc[UR36][R6.64+0x90], R13 ;  /* 0x0000900d0600b986 */ /* 0x0003e2000c101124 */
[----:B------:R-:W-:Y:S05]  /*5810*/  @P2 BRA `(.L_x_182) ;  /* 0x00000000000c2947 */ /* 0x000fea0003800000 */
[----:B------:R-:W1:Y:S02]  /*5820*/  LDG.E.U8 R155, desc[UR36][R10.64+0x91] ;  /* 0x000091240a9b7981 */ /* 0x000e64000c1e1100 */
[----:B-1----:R-:W-:-:S05]  /*5830*/  PRMT R13, R155, 0x8880, RZ ;  /* 0x000088809b0d7816 */ /* 0x002fca00000000ff */
[----:B------:R-:W-:-:S07]  /*5840*/  IMAD R14, R13, R148, RZ ;  /* 0x000000940d0e7224 */ /* 0x000fce00078e02ff */
.L_x_182:
[----:B------:R-:W-:Y:S05]  /*5850*/  BSYNC B1 ;  /* 0x0000000000017941 */ /* 0x000fea0003800000 */
.L_x_181:
[----:B------:R-:W-:Y:S01]  /*5860*/  @!P2 IMAD R67, R67, R145, R14 ;  /* 0x000000914343a224 */ /* 0x000fe200078e020e */
[----:B------:R-:W-:Y:S04]  /*5870*/  BSSY B1, `(.L_x_183) ;  /* 0x0000006000017945 */ /* 0x000fe80003800000 */
[----:B------:R0:W-:Y:S01]  /*5880*/  @!P2 STG.E.U8 desc[UR36][R6.64+0x91], R67 ;  /* 0x000091430600a986 */ /* 0x0001e2000c101124 */
[----:B------:R-:W-:Y:S05]  /*5890*/  @P5 BRA `(.L_x_184) ;  /* 0x00000000000c5947 */ /* 0x000fea0003800000 */
[----:B------:R-:W1:Y:S02]  /*58a0*/  LDG.E.U8 R155, desc[UR36][R8.64+0x98] ;  /* 0x00009824089b7981 */ /* 0x000e64000c1e1100 */
[----:B-1----:R-:W-:-:S05]  /*58b0*/  PRMT R13, R155, 0x8880, RZ ;  /* 0x000088809b0d7816 */ /* 0x002fca00000000ff */
[----:B------:R-:W-:-:S07]  /*58c0*/  IMAD R14, R13, R148, RZ ;  /* 0x000000940d0e7224 */ /* 0x000fce00078e02ff */
.L_x_184:
[----:B------:R-:W-:Y:S05]  /*58d0*/  BSYNC B1 ;  /* 0x0000000000017941 */ /* 0x000fea0003800000 */
.L_x_183:
[----:B-1----:R-:W-:Y:S01]  /*58e0*/  @!P5 IMAD R13, R68, R145, R14 ;  /* 0x00000091440dd224 */ /* 0x002fe200078e020e */
[----:B------:R-:W-:Y:S04]  /*58f0*/  BSSY B1, `(.L_x_185) ;  /* 0x0000006000017945 */ /* 0x000fe80003800000 */
[----:B------:R1:W-:Y:S01]  /*5900*/  @!P5 STG.E.U8 desc[UR36][R4.64+0x98], R13 ;  /* 0x0000980d0400d986 */ /* 0x0003e2000c101124 */
[----:B------:R-:W-:Y:S05]  /*5910*/  @P4 BRA `(.L_x_186) ;  /* 0x00000000000c4947 */ /* 0x000fea0003800000 */
[----:B------:R-:W1:Y:S02]  /*5920*/  LDG.E.U8 R155, desc[UR36][R8.64+0x99] ;  /* 0x00009924089b7981 */ /* 0x000e64000c1e1100 */
[----:B-1----:R-:W-:-:S05]  /*5930*/  PRMT R13, R155, 0x8880, RZ ;  /* 0x000088809b0d7816 */ /* 0x002fca00000000ff */
[----:B------:R-:W-:-:S07]  /*5940*/  IMAD R14, R13, R148, RZ ;  /* 0x000000940d0e7224 */ /* 0x000fce00078e02ff */
.L_x_186:
[----:B------:R-:W-:Y:S05]  /*5950*/  BSYNC B1 ;  /* 0x0000000000017941 */ /* 0x000fea0003800000 */
.L_x_185:
        /* <DEDUP_REMOVED lines=13> */
.L_x_188:
[----:B------:R-:W-:Y:S05]  /*5a30*/  BSYNC B1 ;  /* 0x0000000000017941 */ /* 0x000fea0003800000 */
.L_x_187:
[----:B-1----:R-:W-:Y:S01]  /*5a40*/  @!P1 IMAD R13, R70, R145, R14 ;  /* 0x00000091460d9224 */ /* 0x002fe200078e020e */
[----:B------:R-:W-:Y:S04]  /*5a50*/  BSSY B1, `(.L_x_189) ;  /* 0x0000006000017945 */ /* 0x000fe80003800000 */
[----:B------:R1:W-:Y:S01]  /*5a60*/  @!P1 STG.E.U8 desc[UR36][R6.64+0x98], R13 ;  /* 0x0000980d06009986 */ /* 0x0003e2000c101124 */
[----:B------:R-:W-:Y:S05]  /*5a70*/  @P0 BRA `(.L_x_190) ;  /* 0x00000000000c0947 */ /* 0x000fea0003800000 */
[----:B------:R-:W1:Y:S02]  /*5a80*/  LDG.E.U8 R155, desc[UR36][R10.64+0x99] ;  /* 0x000099240a9b7981 */ /* 0x000e64000c1e1100 */
[----:B-1----:R-:W-:-:S05]  /*5a90*/  PRMT R13, R155, 0x8880, RZ ;  /* 0x000088809b0d7816 */ /* 0x002fca00000000ff */
[----:B------:R-:W-:-:S07]  /*5aa0*/  IMAD R14, R13, R148, RZ ;  /* 0x000000940d0e7224 */ /* 0x000fce00078e02ff */
.L_x_190:
[----:B------:R-:W-:Y:S05]  /*5ab0*/  BSYNC B1 ;  /* 0x0000000000017941 */ /* 0x000fea0003800000 */
.L_x_189:
[----:B------:R-:W-:Y:S01]  /*5ac0*/  @!P0 IMAD R71, R71, R145, R14 ;  /* 0x0000009147478224 */ /* 0x000fe200078e020e */
[----:B------:R-:W-:Y:S04]  /*5ad0*/  BSSY B1, `(.L_x_191) ;  /* 0x0000006000017945 */ /* 0x000fe80003800000 */
[----:B------:R0:W-:Y:S01]  /*5ae0*/  @!P0 STG.E.U8 desc[UR36][R6.64+0x99], R71 ;  /* 0x0000994706008986 */ /* 0x0001e2000c101124 */
[----:B------:R-:W-:Y:S05]  /*5af0*/  @P5 BRA `(.L_x_192) ;  /* 0x00000000000c5947 */ /* 0x000fea0003800000 */
[----:B------:R-:W1:Y:S02]  /*5b00*/  LDG.E.U8 R155, desc[UR36][R8.64+0xa0] ;  /* 0x0000a024089b7981 */ /* 0x000e64000c1e1100 */
[----:B-1----:R-:W-:-:S05]  /*5b10*/  PRMT R13, R155, 0x8880, RZ ;  /* 0x000088809b0d7816 */ /* 0x002fca00000000ff */
[----:B------:R-:W-:-:S07]  /*5b20*/  IMAD R14, R13, R148, RZ ;  /* 0x000000940d0e7224 */ /* 0x000fce00078e02ff */
.L_x_192:
[----:B------:R-:W-:Y:S05]  /*5b30*/  BSYNC B1 ;  /* 0x0000000000017941 */ /* 0x000fea0003800000 */
.L_x_191:
[----:B-1----:R-:W-:Y:S01]  /*5b40*/  @!P5 IMAD R13, R56, R145, R14 ;  /* 0x00000091380dd224 */ /* 0x002fe200078e020e */
[----:B------:R-:W-:Y:S04]  /*5b50*/  BSSY B1, `(.L_x_193) ;  /* 0x0000006000017945 */ /* 0x000fe80003800000 */
[----:B------:R1:W-:Y:S01]  /*5b60*/  @!P5 STG.E.U8 desc[UR36][R4.64+0xa0], R13 ;  /* 0x0000a00d0400d986 */ /* 0x0003e2000c101124 */
[----:B------:R-:W-:Y:S05]  /*5b70*/  @P4 BRA `(.L_x_194) ;  /* 0x00000000000c4947 */ /* 0x000fea0003800000 */
[----:B------:R-:W1:Y:S02]  /*5b80*/  LDG.E.U8 R155, desc[UR36][R8.64+0xa1] ;  /* 0x0000a124089b7981 */ /* 0x000e64000c1e1100 */
[----:B-1----:R-:W-:-:S05]  /*5b90*/  PRMT R13, R155, 0x8880, RZ ;  /* 0x000088809b0d7816 */ /* 0x002fca00000000ff */
[----:B------:R-:W-:-:S07]  /*5ba0*/  IMAD R14, R13, R148, RZ ;  /* 0x000000940d0e7224 */ /* 0x000fce00078e02ff */
.L_x_194:
[----:B------:R-:W-:Y:S05]  /*5bb0*/  BSYNC B1 ;  /* 0x0000000000017941 */ /* 0x000fea0003800000 */
.L_x_193:
        /* <DEDUP_REMOVED lines=13> */
.L_x_196:
[----:B------:R-:W-:Y:S05]  /*5c90*/  BSYNC B1 ;  /* 0x0000000000017941 */ /* 0x000fea0003800000 */
.L_x_195:
[----:B-1----:R-:W-:Y:S01]  /*5ca0*/  @!P3 IMAD R13, R58, R145, R14 ;  /* 0x000000913a0db224 */ /* 0x002fe200078e020e */
[----:B------:R-:W-:Y:S04]  /*5cb0*/  BSSY B1, `(.L_x_197) ;  /* 0x0000006000017945 */ /* 0x000fe80003800000 */
[----:B------:R1:W-:Y:S01]  /*5cc0*/  @!P3 STG.E.U8 desc[UR36][R6.64+0xa0], R13 ;  /* 0x0000a00d0600b986 */ /* 0x0003e2000c101124 */
[----:B------:R-:W-:Y:S05]  /*5cd0*/  @P2 BRA `(.L_x_198) ;  /* 0x00000000000c2947 */ /* 0x000fea0003800000 */
[----:B------:R-:W1:Y:S02]  /*5ce0*/  LDG.E.U8 R155, desc[UR36][R10.64+0xa1] ;  /* 0x0000a1240a9b7981 */ /* 0x000e64000c1e1100 */
[----:B-1----:R-:W-:-:S05]  /*5cf0*/  PRMT R13, R155, 0x8880, RZ ;  /* 0x000088809b0d7816 */ /* 0x002fca00000000ff */
[----:B------:R-:W-:-:S07]  /*5d00*/  IMAD R14, R13, R148, RZ ;  /* 0x000000940d0e7224 */ /* 0x000fce00078e02ff */
.L_x_198:
[----:B------:R-:W-:Y:S05]  /*5d10*/  BSYNC B1 ;  /* 0x0000000000017941 */ /* 0x000fea0003800000 */
.L_x_197:
[----:B------:R-:W-:Y:S01]  /*5d20*/  @!P2 IMAD R59, R59, R145, R14 ;  /* 0x000000913b3ba224 */ /* 0x000fe200078e020e */
[----:B------:R-:W-:Y:S04]  /*5d30*/  BSSY B1, `(.L_x_199) ;  /* 0x0000006000017945 */ /* 0x000fe80003800000 */
[----:B------:R0:W-:Y:S01]  /*5d40*/  @!P2 STG.E.U8 desc[UR36][R6.64+0xa1], R59 ;  /* 0x0000a13b0600a986 */ /* 0x0001e2000c101124 */
[----:B------:R-:W-:Y:S05]  /*5d50*/  @P5 BRA `(.L_x_200) ;  /* 0x00000000000c5947 */ /* 0x000fea0003800000 */
[----:B------:R-:W1:Y:S02]  /*5d60*/  LDG.E.U8 R155, desc[UR36][R8.64+0xa8] ;  /* 0x0000a824089b7981 */ /* 0x000e64000c1e1100 */
[----:B-1----:R-:W-:-:S05]  /*5d70*/  PRMT R13, R155, 0x8880, RZ ;  /* 0x000088809b0d7816 */ /* 0x002fca00000000ff */
[----:B------:R-:W-:-:S07]  /*5d80*/  IMAD R14, R13, R148, RZ ;  /* 0x000000940d0e7224 */ /* 0x000fce00078e02ff */
.L_x_200:
[----:B------:R-:W-:Y:S05]  /*5d90*/  BSYNC B1 ;  /* 0x0000000000017941 */ /* 0x000fea0003800000 */
.L_x_199:
[----:B-1----:R-:W-:Y:S01]  /*5da0*/  @!P5 IMAD R13, R60, R145, R14 ;  /* 0x000000913c0dd224 */ /* 0x002fe200078e020e */
[----:B------:R-:W-:Y:S04]  /*5db0*/  BSSY B1, `(.L_x_201) ;  /* 0x0000006000017945 */ /* 0x000fe80003800000 */
[----:B------:R1:W-:Y:S01]  /*5dc0*/  @!P5 STG.E.U8 desc[UR36][R4.64+0xa8], R13 ;  /* 0x0000a80d0400d986 */ /* 0x0003e2000c101124 */
[----:B------:R-:W-:Y:S05]  /*5dd0*/  @P4 BRA `(.L_x_202) ;  /* 0x00000000000c4947 */ /* 0x000fea0003800000 */
[----:B------:R-:W1:Y:S02]  /*5de0*/  LDG.E.U8 R155, desc[UR36][R8.64+0xa9] ;  /* 0x0000a924089b7981 */ /* 0x000e64000c1e1100 */
[----:B-1----:R-:W-:-:S05]  /*5df0*/  PRMT R13, R155, 0x8880, RZ ;  /* 0x000088809b0d7816 */ /* 0x002fca00000000ff */
[----:B------:R-:W-:-:S07]  /*5e00*/  IMAD R14, R13, R148, RZ ;  /* 0x000000940d0e7224 */ /* 0x000fce00078e02ff */
.L_x_202:
[----:B------:R-:W-:Y:S05]  /*5e10*/  BSYNC B1 ;  /* 0x0000000000017941 */ /* 0x000fea0003800000 */
.L_x_201:
        /* <DEDUP_REMOVED lines=13> */
.L_x_204:
[----:B------:R-:W-:Y:S05]  /*5ef0*/  BSYNC B1 ;  /* 0x0000000000017941 */ /* 0x000fea0003800000 */
.L_x_203:
[----:B-1----:R-:W-:Y:S01]  /*5f00*/  @!P1 IMAD R13, R62, R145, R14 ;  /* 0x000000913e0d9224 */ /* 0x002fe200078e020e */
[----:B------:R-:W-:Y:S04]  /*5f10*/  BSSY B1, `(.L_x_205) ;  /* 0x0000006000017945 */ /* 0x000fe80003800000 */
[----:B------:R1:W-:Y:S01]  /*5f20*/  @!P1 STG.E.U8 desc[UR36][R6.64+0xa8], R13 ;  /* 0x0000a80d06009986 */ /* 0x0003e2000c101124 */
[----:B------:R-:W-:Y:S05]  /*5f30*/  @P0 BRA `(.L_x_206) ;  /* 0x00000000000c0947 */ /* 0x000fea0003800000 */
[----:B------:R-:W1:Y:S02]  /*5f40*/  LDG.E.U8 R155, desc[UR36][R10.64+0xa9] ;  /* 0x0000a9240a9b7981 */ /* 0x000e64000c1e1100 */
[----:B-1----:R-:W-:-:S05]  /*5f50*/  PRMT R13, R155, 0x8880, RZ ;  /* 0x000088809b0d7816 */ /* 0x002fca00000000ff */
[----:B------:R-:W-:-:S07]  /*5f60*/  IMAD R14, R13, R148, RZ ;  /* 0x000000940d0e7224 */ /* 0x000fce00078e02ff */
.L_x_206:
[----:B------:R-:W-:Y:S05]  /*5f70*/  BSYNC B1 ;  /* 0x0000000000017941 */ /* 0x000fea0003800000 */
.L_x_205:
[----:B------:R-:W-:Y:S01]  /*5f80*/  @!P0 IMAD R63, R63, R145, R14 ;  /* 0x000000913f3f8224 */ /* 0x000fe200078e020e */
[----:B------:R-:W-:Y:S04]  /*5f90*/  BSSY B1, `(.L_x_207) ;  /* 0x0000006000017945 */ /* 0x000fe80003800000 */
[----:B------:R0:W-:Y:S01]  /*5fa0*/  @!P0 STG.E.U8 desc[UR36][R6.64+0xa9], R63 ;  /* 0x0000a93f06008986 */ /* 0x0001e2000c101124 */
[----:B------:R-:W-:Y:S05]  /*5fb0*/  @P5 BRA `(.L_x_208) ;  /* 0x00000000000c5947 */ /* 0x000fea0003800000 */
[----:B------:R-:W1:Y:S02]  /*5fc0*/  LDG.E.U8 R155, desc[UR36][R8.64+0xb0] ;  /* 0x0000b024089b7981 */ /* 0x000e64000c1e1100 */
[----:B-1----:R-:W-:-:S05]  /*5fd0*/  PRMT R13, R155, 0x8880, RZ ;  /* 0x000088809b0d7816 */ /* 0x002fca00000000ff */
[----:B------:R-:W-:-:S07]  /*5fe0*/  IMAD R14, R13, R148, RZ ;  /* 0x000000940d0e7224 */ /* 0x000fce00078e02ff */
.L_x_208:
[----:B------:R-:W-:Y:S05]  /*5ff0*/  BSYNC B1 ;  /* 0x0000000000017941 */ /* 0x000fea0003800000 */
.L_x_207:
[----:B-1----:R-:W-:Y:S01]  /*6000*/  @!P5 IMAD R13, R48, R145, R14 ;  /* 0x00000091300dd224 */ /* 0x002fe200078e020e */
[----:B------:R-:W-:Y:S04]  /*6010*/  BSSY B1, `(.L_x_209) ;  /* 0x0000006000017945 */ /* 0x000fe80003800000 */
[----:B------:R1:W-:Y:S01]  /*6020*/  @!P5 STG.E.U8 desc[UR36][R4.64+0xb0], R13 ;  /* 0x0000b00d0400d986 */ /* 0x0003e2000c101124 */
[----:B------:R-:W-:Y:S05]  /*6030*/  @P4 BRA `(.L_x_210) ;  /* 0x00000000000c4947 */ /* 0x000fea0003800000 */
[----:B------:R-:W1:Y:S02]  /*6040*/  LDG.E.U8 R155, desc[UR36][R8.64+0xb1] ;  /* 0x0000b124089b7981 */ /* 0x000e64000c1e1100 */
[----:B-1----:R-:W-:-:S05]  /*6050*/  PRMT R13, R155, 0x8880, RZ ;  /* 0x000088809b0d7816 */ /* 0x002fca00000000ff */
[----:B------:R-:W-:-:S07]  /*6060*/  IMAD R14, R13, R148, RZ ;  /* 0x000000940d0e7224 */ /* 0x000fce00078e02ff */
.L_x_210:
[----:B------:R-:W-:Y:S05]  /*6070*/  BSYNC B1 ;  /* 0x0000000000017941 */ /* 0x000fea0003800000 */
.L_x_209:
        /* <DEDUP_REMOVED lines=13> */
.L_x_212:
[----:B------:R-:W-:Y:S05]  /*6150*/  BSYNC B1 ;  /* 0x0000000000017941 */ /* 0x000fea0003800000 */
.L_x_211:
[----:B-1----:R-:W-:Y:S01]  /*6160*/  @!P3 IMAD R13, R50, R145, R14 ;  /* 0x00000091320db224 */ /* 0x002fe200078e020e */
[----:B------:R-:W-:Y:S04]  /*6170*/  BSSY B1, `(.L_x_213) ;  /* 0x0000006000017945 */ /* 0x000fe80003800000 */
[----:B------:R1:W-:Y:S01]  /*6180*/  @!P3 STG.E.U8 desc[UR36][R6.64+0xb0], R13 ;  /* 0x0000b00d0600b986 */ /* 0x0003e2000c101124 */
[----:B------:R-:W-:Y:S05]  /*6190*/  @P2 BRA `(.L_x_214) ;  /* 0x00000000000c2947 */ /* 0x000fea0003800000 */
[----:B------:R-:W1:Y:S02]  /*61a0*/  LDG.E.U8 R155, desc[UR36][R10.64+0xb1] ;  /* 0x0000b1240a9b7981 */ /* 0x000e64000c1e1100 */
[----:B-1----:R-:W-:-:S05]  /*61b0*/  PRMT R13, R155, 0x8880, RZ ;  /* 0x000088809b0d7816 */ /* 0x002fca00000000ff */
[----:B------:R-:W-:-:S07]  /*61c0*/  IMAD R14, R13, R148, RZ ;  /* 0x000000940d0e7224 */ /* 0x000fce00078e02ff */
.L_x_214:
[----:B------:R-:W-:Y:S05]  /*61d0*/  BSYNC B1 ;  /* 0x0000000000017941 */ /* 0x000fea0003800000 */
.L_x_213:
[----:B------:R-:W-:Y:S01]  /*61e0*/  @!P2 IMAD R51, R51, R145, R14 ;  /* 0x000000913333a224 */ /* 0x000fe200078e020e */
[----:B------:R-:W-:Y:S04]  /*61f0*/  BSSY B1, `(.L_x_215) ;  /* 0x0000006000017945 */ /* 0x000fe80003800000 */
[----:B------:R0:W-:Y:S01]  /*6200*/  @!P2 STG.E.U8 desc[UR36][R6.64+0xb1], R51 ;  /* 0x0000b1330600a986 */ /* 0x0001e2000c101124 */
[----:B------:R-:W-:Y:S05]  /*6210*/  @P5 BRA `(.L_x_216) ;  /* 0x00000000000c5947 */ /* 0x000fea0003800000 */
[----:B------:R-:W1:Y:S02]  /*6220*/  LDG.E.U8 R155, desc[UR36][R8.64+0xb8] ;  /* 0x0000b824089b7981 */ /* 0x000e64000c1e1100 */
[----:B-1----:R-:W-:-:S05]  /*6230*/  PRMT R13, R155, 0x8880, RZ ;  /* 0x000088809b0d7816 */ /* 0x002fca00000000ff */
[----:B------:R-:W-:-:S07]  /*6240*/  IMAD R14, R13, R148, RZ ;  /* 0x000000940d0e7224 */ /* 0x000fce00078e02ff */
.L_x_216:
[----:B------:R-:W-:Y:S05]  /*6250*/  BSYNC B1 ;  /* 0x0000000000017941 */ /* 0x000fea0003800000 */
.L_x_215:
[----:B-1----:R-:W-:Y:S01]  /*6260*/  @!P5 IMAD R13, R52, R145, R14 ;  /* 0x00000091340dd224 */ /* 0x002fe200078e020e */
[----:B------:R-:W-:Y:S04]  /*6270*/  BSSY B1, `(.L_x_217) ;  /* 0x0000006000017945 */ /* 0x000fe80003800000 */
[----:B------:R1:W-:Y:S01]  /*6280*/  @!P5 STG.E.U8 desc[UR36][R4.64+0xb8], R13 ;  /* 0x0000b80d0400d986 */ /* 0x0003e2000c101124 */
[----:B------:R-:W-:Y:S05]  /*6290*/  @P4 BRA `(.L_x_218) ;  /* 0x00000000000c4947 */ /* 0x000fea0003800000 */
[----:B------:R-:W1:Y:S02]  /*62a0*/  LDG.E.U8 R155, desc[UR36][R8.64+0xb9] ;  /* 0x0000b924089b7981 */ /* 0x000e64000c1e1100 */
[----:B-1----:R-:W-:-:S05]  /*62b0*/  PRMT R13, R155, 0x8880, RZ ;  /* 0x000088809b0d7816 */ /* 0x002fca00000000ff */
[----:B------:R-:W-:-:S07]  /*62c0*/  IMAD R14, R13, R148, RZ ;  /* 0x000000940d0e7224 */ /* 0x000fce00078e02ff */
.L_x_218:
[----:B------:R-:W-:Y:S05]  /*62d0*/  BSYNC B1 ;  /* 0x0000000000017941 */ /* 0x000fea0003800000 */
.L_x_217:
        /* <DEDUP_REMOVED lines=13> */
.L_x_220:
[----:B------:R-:W-:Y:S05]  /*63b0*/  BSYNC B1 ;  /* 0x0000000000017941 */ /* 0x000fea0003800000 */
.L_x_219:
[----:B-1----:R-:W-:Y:S01]  /*63c0*/  @!P1 IMAD R13, R54, R145, R14 ;  /* 0x00000091360d9224 */ /* 0x002fe200078e020e */
[----:B------:R-:W-:Y:S04]  /*63d0*/  BSSY B1, `(.L_x_221) ;  /* 0x0000006000017945 */ /* 0x000fe80003800000 */
[----:B------:R1:W-:Y:S01]  /*63e0*/  @!P1 STG.E.U8 desc[UR36][R6.64+0xb8], R13 ;  /* 0x0000b80d06009986 */ /* 0x0003e2000c101124 */
[----:B------:R-:W-:Y:S05]  /*63f0*/  @P0 BRA `(.L_x_222) ;  /* 0x00000000000c0947 */ /* 0x000fea0003800000 */
[----:B------:R-:W1:Y:S02]  /*6400*/  LDG.E.U8 R155, desc[UR36][R10.64+0xb9] ;  /* 0x0000b9240a9b7981 */ /* 0x000e64000c1e1100 */
[----:B-1----:R-:W-:-:S05]  /*6410*/  PRMT R13, R155, 0x8880, RZ ;  /* 0x000088809b0d7816 */ /* 0x002fca00000000ff */
[----:B------:R-:W-:-:S07]  /*6420*/  IMAD R14, R13, R148, RZ ;  /* 0x000000940d0e7224 */ /* 0x000fce00078e02ff */
.L_x_222:
[----:B------:R-:W-:Y:S05]  /*6430*/  BSYNC B1 ;  /* 0x0000000000017941 */ /* 0x000fea0003800000 */
.L_x_221:
[----:B------:R-:W-:Y:S01]  /*6440*/  @!P0 IMAD R55, R55, R145, R14 ;  /* 0x0000009137378224 */ /* 0x000fe200078e020e */
[----:B------:R-:W-:Y:S04]  /*6450*/  BSSY B1, `(.L_x_223) ;  /* 0x0000006000017945 */ /* 0x000fe80003800000 */
[----:B------:R0:W-:Y:S01]  /*6460*/  @!P0 STG.E.U8 desc[UR36][R6.64+0xb9], R55 ;  /* 0x0000b93706008986 */ /* 0x0001e2000c101124 */
[----:B------:R-:W-:Y:S05]  /*6470*/  @P5 BRA `(.L_x_224) ;  /* 0x00000000000c5947 */ /* 0x000fea0003800000 */
[----:B------:R-:W1:Y:S02]  /*6480*/  LDG.E.U8 R155, desc[UR36][R8.64+0xc0] ;  /* 0x0000c024089b7981 */ /* 0x000e64000c1e1100 */
[----:B-1----:R-:W-:-:S05]  /*6490*/  PRMT R13, R155, 0x8880, RZ ;  /* 0x000088809b0d7816 */ /* 0x002fca00000000ff */
[----:B------:R-:W-:-:S07]  /*64a0*/  IMAD R14, R13, R148, RZ ;  /* 0x000000940d0e7224 */ /* 0x000fce00078e02ff */
.L_x_224:
[----:B------:R-:W-:Y:S05]  /*64b0*/  BSYNC B1 ;  /* 0x0000000000017941 */ /* 0x000fea0003800000 */
.L_x_223:
[----:B-1----:R-:W-:Y:S01]  /*64c0*/  @!P5 IMAD R13, R40, R145, R14 ;  /* 0x00000091280dd224 */ /* 0x002fe200078e020e */
[----:B------:R-:W-:Y:S04]  /*64d0*/  BSSY B1, `(.L_x_225) ;  /* 0x0000006000017945 */ /* 0x000fe80003800000 */
[----:B------:R1:W-:Y:S01]  /*64e0*/  @!P5 STG.E.U8 desc[UR36][R4.64+0xc0], R13 ;  /* 0x0000c00d0400d986 */ /* 0x0003e2000c101124 */
[----:B------:R-:W-:Y:S05]  /*64f0*/  @P4 BRA `(.L_x_226) ;  /* 0x00000000000c4947 */ /* 0x000fea0003800000 */
[----:B------:R-:W1:Y:S02]  /*6500*/  LDG.E.U8 R155, desc[UR36][R8.64+0xc1] ;  /* 0x0000c124089b7981 */ /* 0x000e64000c1e1100 */
[----:B-1----:R-:W-:-:S05]  /*6510*/  PRMT R13, R155, 0x8880, RZ ;  /* 0x000088809b0d7816 */ /* 0x002fca00000000ff */
[----:B------:R-:W-:-:S07]  /*6520*/  IMAD R14, R13, R148, RZ ;  /* 0x000000940d0e7224 */ /* 0x000fce00078e02ff */
.L_x_226:
[----:B------:R-:W-:Y:S05]  /*6530*/  BSYNC B1 ;  /* 0x0000000000017941 */ /* 0x000fea0003800000 */
.L_x_225:
        /* <DEDUP_REMOVED lines=13> */
.L_x_228:
[----:B------:R-:W-:Y:S05]  /*6610*/  BSYNC B1 ;  /* 0x0000000000017941 */ /* 0x000fea0003800000 */
.L_x_227:
[----:B-1----:R-:W-:Y:S01]  /*6620*/  @!P3 IMAD R13, R42, R145, R14 ;  /* 0x000000912a0db224 */ /* 0x002fe200078e020e */
[----:B------:R-:W-:Y:S04]  /*6630*/  BSSY B1, `(.L_x_229) ;  /* 0x0000006000017945 */ /* 0x000fe80003800000 */
[----:B------:R1:W-:Y:S01]  /*6640*/  @!P3 STG.E.U8 desc[UR36][R6.64+0xc0], R13 ;  /* 0x0000c00d0600b986 */ /* 0x0003e2000c101124 */
[----:B------:R-:W-:Y:S05]  /*6650*/  @P2 BRA `(.L_x_230) ;  /* 0x00000000000c2947 */ /* 0x000fea0003800000 */
[----:B------:R-:W1:Y:S02]  /*6660*/  LDG.E.U8 R155, desc[UR36][R10.64+0xc1] ;  /* 0x0000c1240a9b7981 */ /* 0x000e64000c1e1100 */
[----:B-1----:R-:W-:-:S05]  /*6670*/  PRMT R13, R155, 0x8880, RZ ;  /* 0x000088809b0d7816 */ /* 0x002fca00000000ff */
[----:B------:R-:W-:-:S07]  /*6680*/  IMAD R14, R13, R148, RZ ;  /* 0x000000940d0e7224 */ /* 0x000fce00078e02ff */
.L_x_230:
[----:B------:R-:W-:Y:S05]  /*6690*/  BSYNC B1 ;  /* 0x0000000000017941 */ /* 0x000fea0003800000 */
.L_x_229:
[----:B------:R-:W-:Y:S01]  /*66a0*/  @!P2 IMAD R43, R43, R145, R14 ;  /* 0x000000912b2ba224 */ /* 0x000fe200078e020e */
[----:B------:R-:W-:Y:S04]  /*66b0*/  BSSY B1, `(.L_x_231) ;  /* 0x0000006000017945 */ /* 0x000fe80003800000 */
[----:B------:R0:W-:Y:S01]  /*66c0*/  @!P2 STG.E.U8 desc[UR36][R6.64+0xc1], R43 ;  /* 0x0000c12b0600a986 */ /* 0x0001e2000c101124 */
[----:B------:R-:W-:Y:S05]  /*66d0*/  @P5 BRA `(.L_x_232) ;  /* 0x00000000000c5947 */ /* 0x000fea0003800000 */
[----:B------:R-:W1:Y:S02]  /*66e0*/  LDG.E.U8 R155, desc[UR36][R8.64+0xc8] ;  /* 0x0000c824089b7981 */ /* 0x000e64000c1e1100 */
[----:B-1----:R-:W-:-:S05]  /*66f0*/  PRMT R13, R155, 0x8880, RZ ;  /* 0x000088809b0d7816 */ /* 0x002fca00000000ff */
[----:B------:R-:W-:-:S07]  /*6700*/  IMAD R14, R13, R148, RZ ;  /* 0x000000940d0e7224 */ /* 0x000fce00078e02ff */
.L_x_232:
[----:B------:R-:W-:Y:S05]  /*6710*/  BSYNC B1 ;  /* 0x0000000000017941 */ /* 0x000fea0003800000 */
.L_x_231:
[----:B-1----:R-:W-:Y:S01]  /*6720*/  @!P5 IMAD R13, R44, R145, R14 ;  /* 0x000000912c0dd224 */ /* 0x002fe200078e020e */
[----:B------:R-:W-:Y:S04]  /*6730*/  BSSY B1, `(.L_x_233) ;  /* 0x0000006000017945 */ /* 0x000fe80003800000 */
[----:B------:R1:W-:Y:S01]  /*6740*/  @!P5 STG.E.U8 desc[UR36][R4.64+0xc8], R13 ;  /* 0x0000c80d0400d986 */ /* 0x0003e2000c101124 */
[----:B------:R-:W-:Y:S05]  /*6750*/  @P4 BRA `(.L_x_234) ;  /* 0x00000000000c4947 */ /* 0x000fea0003800000 */
[----:B------:R-:W1:Y:S02]  /*6760*/  LDG.E.U8 R155, desc[UR36][R8.64+0xc9] ;  /* 0x0000c924089b7981 */ /* 0x000e64000c1e1100 */
[----:B-1----:R-:W-:-:S05]  /*6770*/  PRMT R13, R155, 0x8880, RZ ;  /* 0x000088809b0d7816 */ /* 0x002fca00000000ff */
[----:B------:R-:W-:-:S07]  /*6780*/  IMAD R14, R13, R148, RZ ;  /* 0x000000940d0e7224 */ /* 0x000fce00078e02ff */
.L_x_234:
[----:B------:R-:W-:Y:S05]  /*6790*/  BSYNC B1 ;  /* 0x0000000000017941 */ /* 0x000fea0003800000 */
.L_x_233:
        /* <DEDUP_REMOVED lines=13> */
.L_x_236:
[----:B------:R-:W-:Y:S05]  /*6870*/  BSYNC B1 ;  /* 0x0000000000017941 */ /* 0x000fea0003800000 */
.L_x_235:
[----:B-1----:R-:W-:Y:S01]  /*6880*/  @!P1 IMAD R13, R46, R145, R14 ;  /* 0x000000912e0d9224 */ /* 0x002fe200078e020e */
[----:B------:R-:W-:Y:S04]  /*6890*/  BSSY B1, `(.L_x_237) ;  /* 0x0000006000017945 */ /* 0x000fe80003800000 */
[----:B------:R1:W-:Y:S01]  /*68a0*/  @!P1 STG.E.U8 desc[UR36][R6.64+0xc8], R13 ;  /* 0x0000c80d06009986 */ /* 0x0003e2000c101124 */
[----:B------:R-:W-:Y:S05]  /*68b0*/  @P4 BRA `(.L_x_238) ;  /* 0x00000000000c4947 */ /* 0x000fea0003800000 */
[----:B------:R-:W1:Y:S02]  /*68c0*/  LDG.E.U8 R155, desc[UR36][R10.64+0xc9] ;  /* 0x0000c9240a9b7981 */ /* 0x000e64000c1e1100 */
[----:B-1----:R-:W-:-:S05]  /*68d0*/  PRMT R13, R155, 0x8880, RZ ;  /* 0x000088809b0d7816 */ /* 0x002fca00000000ff */
[----:B------:R-:W-:-:S07]  /*68e0*/  IMAD R14, R13, R148, RZ ;  /* 0x000000940d0e7224 */ /* 0x000fce00078e02ff */
.L_x_238:
[----:B------:R-:W-:Y:S05]  /*68f0*/  BSYNC B1 ;  /* 0x0000000000017941 */ /* 0x000fea0003800000 */
.L_x_237:
[----:B------:R-:W-:Y:S01]  /*6900*/  @!P4 IMAD R47, R47, R145, R14 ;  /* 0x000000912f2fc224 */ /* 0x000fe200078e020e */
[----:B------:R-:W-:Y:S04]  /*6910*/  BSSY B1, `(.L_x_239) ;  /* 0x0000006000017945 */ /* 0x000fe80003800000 */
[----:B------:R0:W-:Y:S01]  /*6920*/  @!P4 STG.E.U8 desc[UR36][R6.64+0xc9], R47 ;  /* 0x0000c92f0600c986 */ /* 0x0001e2000c101124 */
[----:B------:R-:W-:Y:S05]  /*6930*/  @P5 BRA `(.L_x_240) ;  /* 0x00000000000c5947 */ /* 0x000fea0003800000 */
[----:B------:R-:W1:Y:S02]  /*6940*/  LDG.E.U8 R155, desc[UR36][R8.64+0xd0] ;  /* 0x0000d024089b7981 */ /* 0x000e64000c1e1100 */
[----:B-1----:R-:W-:-:S05]  /*6950*/  PRMT R13, R155, 0x8880, RZ ;  /* 0x000088809b0d7816 */ /* 0x002fca00000000ff */
[----:B------:R-:W-:-:S07]  /*6960*/  IMAD R14, R13, R148, RZ ;  /* 0x000000940d0e7224 */ /* 0x000fce00078e02ff */
.L_x_240:
[----:B------:R-:W-:Y:S05]  /*6970*/  BSYNC B1 ;  /* 0x0000000000017941 */ /* 0x000fea0003800000 */
.L_x_239:
[----:B-1----:R-:W-:Y:S01]  /*6980*/  @!P5 IMAD R13, R32, R145, R14 ;  /* 0x00000091200dd224 */ /* 0x002fe200078e020e */
[----:B------:R-:W-:Y:S04]  /*6990*/  BSSY B1, `(.L_x_241) ;  /* 0x0000006000017945 */ /* 0x000fe80003800000 */
[----:B------:R1:W-:Y:S01]  /*69a0*/  @!P5 STG.E.U8 desc[UR36][R4.64+0xd0], R13 ;  /* 0x0000d00d0400d986 */ /* 0x0003e2000c101124 */
[----:B------:R-:W-:Y:S05]  /*69b0*/  @P0 BRA `(.L_x_242) ;  /* 0x00000000000c0947 */ /* 0x000fea0003800000 */
[----:B------:R-:W1:Y:S02]  /*69c0*/  LDG.E.U8 R155, desc[UR36][R8.64+0xd1] ;  /* 0x0000d124089b7981 */ /* 0x000e64000c1e1100 */
[----:B-1----:R-:W-:-:S05]  /*69d0*/  PRMT R13, R155, 0x8880, RZ ;  /* 0x000088809b0d7816 */ /* 0x002fca00000000ff */
[----:B------:R-:W-:-:S07]  /*69e0*/  IMAD R14, R13, R148, RZ ;  /* 0x000000940d0e7224 */ /* 0x000fce00078e02ff */
.L_x_242:
[----:B------:R-:W-:Y:S05]  /*69f0*/  BSYNC B1 ;  /* 0x0000000000017941 */ /* 0x000fea0003800000 */
.L_x_241:
        /* <DEDUP_REMOVED lines=13> */
.L_x_244:
[----:B------:R-:W-:Y:S05]  /*6ad0*/  BSYNC B1 ;  /* 0x0000000000017941 */ /* 0x000fea0003800000 */
.L_x_243:
[----:B-1----:R-:W-:Y:S01]  /*6ae0*/  @!P3 IMAD R13, R34, R145, R14 ;  /* 0x00000091220db224 */ /* 0x002fe200078e020e */
[----:B------:R-:W-:Y:S04]  /*6af0*/  BSSY B1, `(.L_x_245) ;  /* 0x0000006000017945 */ /* 0x000fe80003800000 */
[----:B------:R1:W-:Y:S01]  /*6b00*/  @!P3 STG.E.U8 desc[UR36][R6.64+0xd0], R13 ;  /* 0x0000d00d0600b986 */ /* 0x0003e2000c101124 */
[----:B------:R-:W-:Y:S05]  /*6b10*/  @P2 BRA `(.L_x_246) ;  /* 0x00000000000c2947 */ /* 0x000fea0003800000 */
[----:B------:R-:W1:Y:S02]  /*6b20*/  LDG.E.U8 R155, desc[UR36][R10.64+0xd1] ;  /* 0x0000d1240a9b7981 */ /* 0x000e64000c1e1100 */
[----:B-1----:R-:W-:-:S05]  /*6b30*/  PRMT R13, R155, 0x8880, RZ ;  /* 0x000088809b0d7816 */ /* 0x002fca00000000ff */
[----:B------:R-:W-:-:S07]  /*6b40*/  IMAD R14, R13, R148, RZ ;  /* 0x000000940d0e7224 */ /* 0x000fce00078e02ff */
.L_x_246:
[----:B------:R-:W-:Y:S05]  /*6b50*/  BSYNC B1 ;  /* 0x0000000000017941 */ /* 0x000fea0003800000 */
.L_x_245:
[----:B------:R-:W-:Y:S01]  /*6b60*/  @!P2 IMAD R35, R35, R145, R14 ;  /* 0x000000912323a224 */ /* 0x000fe200078e020e */
[----:B------:R-:W-:Y:S04]  /*6b70*/  BSSY B1, `(.L_x_247) ;  /* 0x0000006000017945 */ /* 0x000fe80003800000 */
[----:B------:R0:W-:Y:S01]  /*6b80*/  @!P2 STG.E.U8 desc[UR36][R6.64+0xd1], R35 ;  /* 0x0000d1230600a986 */ /* 0x0001e2000c101124 */
[----:B------:R-:W-:Y:S05]  /*6b90*/  @P0 BRA `(.L_x_248) ;  /* 0x00000000000c0947 */ /* 0x000fea0003800000 */
[----:B------:R-:W1:Y:S02]  /*6ba0*/  LDG.E.U8 R155, desc[UR36][R8.64+0xd8] ;  /* 0x0000d824089b7981 */ /* 0x000e64000c1e1100 */
[----:B-1----:R-:W-:-:S05]  /*6bb0*/  PRMT R13, R155, 0x8880, RZ ;  /* 0x000088809b0d7816 */ /* 0x002fca00000000ff */
[----:B------:R-:W-:-:S07]  /*6bc0*/  IMAD R14, R13, R148, RZ ;  /* 0x000000940d0e7224 */ /* 0x000fce00078e02ff */
.L_x_248:
[----:B------:R-:W-:Y:S05]  /*6bd0*/  BSYNC B1 ;  /* 0x0000000000017941 */ /* 0x000fea0003800000 */
.L_x_247:
[----:B-1----:R-:W-:Y:S01]  /*6be0*/  @!P0 IMAD R13, R36, R145, R14 ;  /* 0x00000091240d8224 */ /* 0x002fe200078e020e */
[----:B------:R-:W-:Y:S04]  /*6bf0*/  BSSY B1, `(.L_x_249) ;  /* 0x0000006000017945 */ /* 0x000fe80003800000 */
[----:B------:R1:W-:Y:S01]  /*6c00*/  @!P0 STG.E.U8 desc[UR36][R4.64+0xd8], R13 ;  /* 0x0000d80d04008986 */ /* 0x0003e2000c101124 */
[----:B------:R-:W-:Y:S05]  /*6c10*/  @P5 BRA `(.L_x_250) ;  /* 0x00000000000c5947 */ /* 0x000fea0003800000 */
[----:B------:R-:W1:Y:S02]  /*6c20*/  LDG.E.U8 R155, desc[UR36][R8.64+0xd9] ;  /* 0x0000d924089b7981 */ /* 0x000e64000c1e1100 */
[----:B-1----:R-:W-:-:S05]  /*6c30*/  PRMT R13, R155, 0x8880, RZ ;  /* 0x000088809b0d7816 */ /* 0x002fca00000000ff */
[----:B------:R-:W-:-:S07]  /*6c40*/  IMAD R14, R13, R148, RZ ;  /* 0x000000940d0e7224 */ /* 0x000fce00078e02ff */
.L_x_250:
[----:B------:R-:W-:Y:S05]  /*6c50*/  BSYNC B1 ;  /* 0x0000000000017941 */ /* 0x000fea0003800000 */
.L_x_249:
        /* <DEDUP_REMOVED lines=13> */
.L_x_252:
[----:B------:R-:W-:Y:S05]  /*6d30*/  BSYNC B1 ;  /* 0x0000000000017941 */ /* 0x000fea0003800000 */
.L_x_251:
[----:B-1----:R-:W-:Y:S01]  /*6d40*/  @!P4 IMAD R13, R38, R145, R14 ;  /* 0x00000091260dc224 */ /* 0x002fe200078e020e */
[----:B------:R-:W-:Y:S04]  /*6d50*/  BSSY B1, `(.L_x_253) ;  /* 0x0000006000017945 */ /* 0x000fe80003800000 */
[----:B------:R1:W-:Y:S01]  /*6d60*/  @!P4 STG.E.U8 desc[UR36][R6.64+0xd8], R13 ;  /* 0x0000d80d0600c986 */ /* 0x0003e2000c101124 */
[----:B------:R-:W-:Y:S05]  /*6d70*/  @P1 BRA `(.L_x_254) ;  /* 0x00000000000c1947 */ /* 0x000fea0003800000 */
[----:B------:R-:W1:Y:S02]  /*6d80*/  LDG.E.U8 R155, desc[UR36][R10.64+0xd9] ;  /* 0x0000d9240a9b7981 */ /* 0x000e64000c1e1100 */
[----:B-1----:R-:W-:-:S05]  /*6d90*/  PRMT R13, R155, 0x8880, RZ ;  /* 0x000088809b0d7816 */ /* 0x002fca00000000ff */
[----:B------:R-:W-:-:S07]  /*6da0*/  IMAD R14, R13, R148, RZ ;  /* 0x000000940d0e7224 */ /* 0x000fce00078e02ff */
.L_x_254:
[----:B------:R-:W-:Y:S05]  /*6db0*/  BSYNC B1 ;  /* 0x0000000000017941 */ /* 0x000fea0003800000 */
.L_x_253:
[----:B------:R-:W-:Y:S01]  /*6dc0*/  @!P1 IMAD R39, R39, R145, R14 ;  /* 0x0000009127279224 */ /* 0x000fe200078e020e */
[----:B------:R-:W-:Y:S04]  /*6dd0*/  BSSY B1, `(.L_x_255) ;  /* 0x0000006000017945 */ /* 0x000fe80003800000 */
[----:B------:R0:W-:Y:S01]  /*6de0*/  @!P1 STG.E.U8 desc[UR36][R6.64+0xd9], R39 ;  /* 0x0000d92706009986 */ /* 0x0001e2000c101124 */
[----:B------:R-:W-:Y:S05]  /*6df0*/  @P3 BRA `(.L_x_256) ;  /* 0x00000000000c3947 */ /* 0x000fea0003800000 */
[----:B------:R-:W1:Y:S02]  /*6e00*/  LDG.E.U8 R155, desc[UR36][R8.64+0xe0] ;  /* 0x0000e024089b7981 */ /* 0x000e64000c1e1100 */
[----:B-1----:R-:W-:-:S05]  /*6e10*/  PRMT R13, R155, 0x8880, RZ ;  /* 0x000088809b0d7816 */ /* 0x002fca00000000ff */
[----:B------:R-:W-:-:S07]  /*6e20*/  IMAD R14, R13, R148, RZ ;  /* 0x000000940d0e7224 */ /* 0x000fce00078e02ff */
.L_x_256:
[----:B------:R-:W-:Y:S05]  /*6e30*/  BSYNC B1 ;  /* 0x0000000000017941 */ /* 0x000fea0003800000 */
.L_x_255:
[----:B-1----:R-:W-:Y:S01]  /*6e40*/  @!P3 IMAD R13, R24, R145, R14 ;  /* 0x00000091180db224 */ /* 0x002fe200078e020e */
[----:B------:R-:W-:Y:S04]  /*6e50*/  BSSY B1, `(.L_x_257) ;  /* 0x0000006000017945 */ /* 0x000fe80003800000 */
[----:B------:R1:W-:Y:S01]  /*6e60*/  @!P3 STG.E.U8 desc[UR36][R4.64+0xe0], R13 ;  /* 0x0000e00d0400b986 */ /* 0x0003e2000c101124 */
[----:B------:R-:W-:Y:S05]  /*6e70*/  @P5 BRA `(.L_x_258) ;  /* 0x00000000000c5947 */ /* 0x000fea0003800000 */
[----:B------:R-:W1:Y:S02]  /*6e80*/  LDG.E.U8 R155, desc[UR36][R8.64+0xe1] ;  /* 0x0000e124089b7981 */ /* 0x000e64000c1e1100 */
[----:B-1----:R-:W-:-:S05]  /*6e90*/  PRMT R13, R155, 0x8880, RZ ;  /* 0x000088809b0d7816 */ /* 0x002fca00000000ff */
[----:B------:R-:W-:-:S07]  /*6ea0*/  IMAD R14, R13, R148, RZ ;  /* 0x000000940d0e7224 */ /* 0x000fce00078e02ff */
.L_x_258:
[----:B------:R-:W-:Y:S05]  /*6eb0*/  BSYNC B1 ;  /* 0x0000000000017941 */ /* 0x000fea0003800000 */
.L_x_257:
        /* <DEDUP_REMOVED lines=9> */
[----:B------:R-:W-:Y:S01]  /*6f50*/  ISETP.LT.OR P3, PT, R3, 0x9, !P3 ;  /* 0x000000090300780c */ /* 0x000fe20005f61670 */
[----:B------:R-:W-:-:S12]  /*6f60*/  @P2 BRA `(.L_x_260) ;  /* 0x00000000000c2947 */ /* 0x000fd80003800000 */
[----:B------:R-:W1:Y:S02]  /*6f70*/  LDG.E.U8 R155, desc[UR36][R10.64+0xe0] ;  /* 0x0000e0240a9b7981 */ /* 0x000e64000c1e1100 */
[----:B-1----:R-:W-:-:S05]  /*6f80*/  PRMT R13, R155, 0x8880, RZ ;  /* 0x000088809b0d7816 */ /* 0x002fca00000000ff */
[----:B------:R-:W-:-:S07]  /*6f90*/  IMAD R14, R13, R148, RZ ;  /* 0x000000940d0e7224 */ /* 0x000fce00078e02ff */
.L_x_260:
[----:B------:R-:W-:Y:S05]  /*6fa0*/  BSYNC B1 ;  /* 0x0000000000017941 */ /* 0x000fea0003800000 */
.L_x_259:
[----:B-1----:R-:W-:Y:S01]  /*6fb0*/  @!P2 IMAD R13, R26, R145, R14 ;  /* 0x000000911a0da224 */ /* 0x002fe200078e020e */
[----:B------:R-:W-:Y:S04]  /*6fc0*/  BSSY B1, `(.L_x_261) ;  /* 0x0000006000017945 */ /* 0x000fe80003800000 */
[----:B------:R1:W-:Y:S01]  /*6fd0*/  @!P2 STG.E.U8 desc[UR36][R6.64+0xe0], R13 ;  /* 0x0000e00d0600a986 */ /* 0x0003e2000c101124 */
[----:B------:R-:W-:Y:S05]  /*6fe0*/  @P0 BRA `(.L_x_262) ;  /* 0x00000000000c0947 */ /* 0x000fea0003800000 */
[----:B------:R-:W1:Y:S02]  /*6ff0*/  LDG.E.U8 R155, desc[UR36][R10.64+0xe1] ;  /* 0x0000e1240a9b7981 */ /* 0x000e64000c1e1100 */
[----:B-1----:R-:W-:-:S05]  /*7000*/  PRMT R13, R155, 0x8880, RZ ;  /* 0x000088809b0d7816 */ /* 0x002fca00000000ff */
[----:B------:R-:W-:-:S07]  /*7010*/  IMAD R14, R13, R148, RZ ;  /* 0x000000940d0e7224 */ /* 0x000fce00078e02ff */
.L_x_262:
[----:B------:R-:W-:Y:S05]  /*7020*/  BSYNC B1 ;  /* 0x0000000000017941 */ /* 0x000fea0003800000 */
.L_x_261:
[----:B------:R-:W-:Y:S01]  /*7030*/  @!P0 IMAD R27, R27, R145, R14 ;  /* 0x000000911b1b8224 */ /* 0x000fe200078e020e */
[----:B------:R-:W-:Y:S04]  /*7040*/  BSSY B1, `(.L_x_263) ;  /* 0x0000006000017945 */ /* 0x000fe80003800000 */
[----:B------:R0:W-:Y:S01]  /*7050*/  @!P0 STG.E.U8 desc[UR36][R6.64+0xe1], R27 ;  /* 0x0000e11b06008986 */ /* 0x0001e2000c101124 */
[----:B------:R-:W-:Y:S05]  /*7060*/  @P5 BRA `(.L_x_264) ;  /* 0x00000000000c5947 */ /* 0x000fea0003800000 */
[----:B------:R-:W1:Y:S02]  /*7070*/  LDG.E.U8 R155, desc[UR36][R8.64+0xe8] ;  /* 0x0000e824089b7981 */ /* 0x000e64000c1e1100 */
[----:B-1----:R-:W-:-:S05]  /*7080*/  PRMT R13, R155, 0x8880, RZ ;  /* 0x000088809b0d7816 */ /* 0x002fca00000000ff */
[----:B------:R-:W-:-:S07]  /*7090*/  IMAD R14, R13, R148, RZ ;  /* 0x000000940d0e7224 */ /* 0x000fce00078e02ff */
.L_x_264:
[----:B------:R-:W-:Y:S05]  /*70a0*/  BSYNC B1 ;  /* 0x0000000000017941 */ /* 0x000fea0003800000 */
.L_x_263:
[----:B-1----:R-:W-:Y:S01]  /*70b0*/  @!P5 IMAD R13, R28, R145, R14 ;  /* 0x000000911c0dd224 */ /* 0x002fe200078e020e */
[----:B------:R-:W-:Y:S04]  /*70c0*/  BSSY B1, `(.L_x_265) ;  /* 0x0000006000017945 */ /* 0x000fe80003800000 */
[----:B------:R1:W-:Y:S01]  /*70d0*/  @!P5 STG.E.U8 desc[UR36][R4.64+0xe8], R13 ;  /* 0x0000e80d0400d986 */ /* 0x0003e2000c101124 */
[----:B------:R-:W-:Y:S05]  /*70e0*/  @P4 BRA `(.L_x_266) ;  /* 0x00000000000c4947 */ /* 0x000fea0003800000 */
[----:B------:R-:W1:Y:S02]  /*70f0*/  LDG.E.U8 R155, desc[UR36][R8.64+0xe9] ;  /* 0x0000e924089b7981 */ /* 0x000e64000c1e1100 */
[----:B-1----:R-:W-:-:S05]  /*7100*/  PRMT R13, R155, 0x8880, RZ ;  /* 0x000088809b0d7816 */ /* 0x002fca00000000ff */
[----:B------:R-:W-:-:S07]  /*7110*/  IMAD R14, R13, R148, RZ ;  /* 0x000000940d0e7224 */ /* 0x000fce00078e02ff */
.L_x_266:
[----:B------:R-:W-:Y:S05]  /*7120*/  BSYNC B1 ;  /* 0x0000000000017941 */ /* 0x000fea0003800000 */
.L_x_265:
[----:B------:R-:W-:Y:S01]  /*7130*/  @!P4 IMAD R29, R29, R145, R14 ;  /* 0x000000911d1dc224 */ /* 0x000fe200078e020e */
[----:B------:R-:W-:Y:S04]  /*7140*/  BSSY B1, `(.L_x_267) ;  /* 0x0000006000017945 */ /* 0x000fe80003800000 */
[----:B------:R0:W-:Y:S01]  /*7150*/  @!P4 STG.E.U8 desc[UR36][R4.64+0xe9], R29 ;  /* 0x0000e91d0400c986 */ /* 0x0001e2000c101124 */
[----:B------:R-:W-:Y:S05]  /*7160*/  @P3 BRA `(.L_x_268) ;  /* 0x00000000000c3947 */ /* 0x000fea0003800000 */
[----:B------:R-:W0:Y:S02]  /*7170*/  LDG.E.U8 R155, desc[UR36][R10.64+0xe8] ;  /* 0x0000e8240a9b7981 */ /* 0x000e24000c1e1100 */
[----:B012---:R-:W-:-:S05]  /*7180*/  PRMT R5, R155, 0x8880, RZ ;  /* 0x000088809b057816 */ /* 0x007fca00000000ff */
[----:B------:R-:W-:-:S07]  /*7190*/  IMAD R14, R5, R148, RZ ;  /* 0x00000094050e7224 */ /* 0x000fce00078e02ff */
.L_x_268:
[----:B------:R-:W-:Y:S05]  /*71a0*/  BSYNC B1 ;  /* 0x0000000000017941 */ /* 0x000fea0003800000 */
.L_x_267:
[----:B012---:R-:W-:Y:S01]  /*71b0*/  @!P3 IMAD R5, R30, R145, R14 ;  /* 0x000000911e05b224 */ /* 0x007fe200078e020e */
[----:B------:R-:W-:Y:S01]  /*71c0*/  ISETP.LT.OR P1, PT, R3, 0x9, !P1 ;  /* 0x000000090300780c */ /* 0x000fe20004f21670 */
[----:B------:R-:W-:Y:S03]  /*71d0*/  BSSY B1, `(.L_x_269) ;  /* 0x0000006000017945 */ /* 0x000fe60003800000 */
[----:B------:R0:W-:Y:S09]  /*71e0*/  @!P3 STG.E.U8 desc[UR36][R6.64+0xe8], R5 ;  /* 0x0000e8050600b986 */ /* 0x0001f2000c101124 */
[----:B------:R-:W-:Y:S05]  /*71f0*/  @P1 BRA `(.L_x_270) ;  /* 0x00000000000c1947 */ /* 0x000fea0003800000 */
[----:B------:R-:W2:Y:S02]  /*7200*/  LDG.E.U8 R155, desc[UR36][R10.64+0xe9] ;  /* 0x0000e9240a9b7981 */ /* 0x000ea4000c1e1100 */
[----:B--2---:R-:W-:-:S05]  /*7210*/  PRMT R3, R155, 0x8880, RZ ;  /* 0x000088809b037816 */ /* 0x004fca00000000ff */
[----:B------:R-:W-:-:S07]  /*7220*/  IMAD R14, R3, R148, RZ ;  /* 0x00000094030e7224 */ /* 0x000fce00078e02ff */
.L_x_270:
[----:B------:R-:W-:Y:S05]  /*7230*/  BSYNC B1 ;  /* 0x0000000000017941 */ /* 0x000fea0003800000 */
.L_x_269:
[----:B------:R-:W-:Y:S01]  /*7240*/  IMAD R31, R31, R145, R14 ;  /* 0x000000911f1f7224 */ /* 0x000fe200078e020e */
[----:B------:R-:W-:Y:S06]  /*7250*/  @P1 BRA `(.L_x_271) ;  /* 0x0000001800981947 */ /* 0x000fec0003800000 */
[----:B------:R1:W-:Y:S01]  /*7260*/  STG.E.U8 desc[UR36][R6.64+0xe9], R31 ;  /* 0x0000e91f06007986 */ /* 0x0003e2000c101124 */
[----:B------:R-:W-:Y:S05]  /*7270*/  BRA `(.L_x_271) ;  /* 0x0000001800907947 */ /* 0x000fea0003800000 */
.L_x_30:
[C---:B------:R-:W-:Y:S02]  /*7280*/  ISETP.GE.AND P4, PT, R3.reuse, 0x1, PT ;  /* 0x000000010300780c */ /* 0x040fe40003f86270 */
[----:B------:R-:W-:Y:S02]  /*7290*/  ISETP.GE.AND P1, PT, R3, 0x9, PT ;  /* 0x000000090300780c */ /* 0x000fe40003f26270 */
[C---:B------:R-:W-:Y:S02]  /*72a0*/  ISETP.LT.OR P5, PT, R12.reuse, 0x1, !P4 ;  /* 0x000000010c00780c */ /* 0x040fe400067a1670 */
[C---:B------:R-:W-:Y:S02]  /*72b0*/  ISETP.LT.OR P4, PT, R12.reuse, 0x2, !P4 ;  /* 0x000000020c00780c */ /* 0x040fe40006781670 */
[C---:B------:R-:W-:Y:S02]  /*72c0*/  ISETP.LT.OR P3, PT, R12.reuse, 0x1, !P1 ;  /* 0x000000010c00780c */ /* 0x040fe40004f61670 */
[----:B------:R-:W-:-:S02]  /*72d0*/  ISETP.LT.OR P1, PT, R12, 0x2, !P1 ;  /* 0x000000020c00780c */ /* 0x000fc40004f21670 */
[C---:B------:R-:W-:Y:S02]  /*72e0*/  ISETP.GE.AND P2, PT, R12.reuse, 0x9, PT ;  /* 0x000000090c00780c */ /* 0x040fe40003f46270 */
[----:B------:R-:W-:-:S03]  /*72f0*/  ISETP.GE.AND P0, PT, R12, 0xa, PT ;  /* 0x0000000a0c00780c */ /* 0x000fc60003f06270 */
[-C--:B------:R-:W-:Y:S02]  /*7300*/  @!P5 IMAD R9, R136, R145.reuse, RZ ;  /* 0x000000918809d224 */ /* 0x080fe400078e02ff */
[-C--:B------:R-:W-:Y:S02]  /*7310*/  @!P4 IMAD R137, R137, R145.reuse, RZ ;  /* 0x000000918989c224 */ /* 0x080fe400078e02ff */
[-C--:B------:R-:W-:Y:S01]  /*7320*/  @!P3 IMAD R11, R138, R145.reuse, RZ ;  /* 0x000000918a0bb224 */ /* 0x080fe200078e02ff */
[----:B------:R0:W-:Y:S01]  /*7330*/  @!P5 STG.E.U8 desc[UR36][R4.64], R9 ;  /* 0x000000090400d986 */ /* 0x0001e2000c101124 */
[----:B------:R-:W-:Y:S01]  /*7340*/  ISETP.LT.OR P5, PT, R3, 0x1, !P0 ;  /* 0x000000010300780c */ /* 0x000fe200047a1670 */
[----:B------:R-:W-:Y:S01]  /*7350*/  @!P1 IMAD R139, R139, R145, RZ ;  /* 0x000000918b8b9224 */ /* 0x000fe200078e02ff */
[C---:B------:R-:W-:Y:S01]  /*7360*/  ISETP.LT.OR P0, PT, R3.reuse, 0x9, !P0 ;  /* 0x000000090300780c */ /* 0x040fe20004701670 */
[----:B------:R-:W-:Y:S01]  /*7370*/  @!P4 STG.E.U8 desc[UR36][R4.64+0x1], R137 ;  /* 0x000001890400c986 */ /* 0x000fe2000c101124 */
[----:B------:R-:W-:-:S03]  /*7380*/  ISETP.LT.OR P4, PT, R3, 0x1, !P2 ;  /* 0x000000010300780c */ /* 0x000fc60005781670 */
[----:B------:R-:W-:Y:S01]  /*7390*/  @!P1 STG.E.U8 desc[UR36][R6.64+0x1], R139 ;  /* 0x0000018b06009986 */ /* 0x000fe2000c101124 */
[----:B------:R-:W-:Y:S02]  /*73a0*/  ISETP.LT.OR P1, PT, R3, 0x9, !P2 ;  /* 0x000000090300780c */ /* 0x000fe40005721670 */
[C---:B------:R-:W-:Y:S01]  /*73b0*/  ISETP.GE.AND P2, PT, R12.reuse, 0x12, PT ;  /* 0x000000120c00780c */ /* 0x040fe20003f46270 */
[----:B------:R1:W-:Y:S01]  /*73c0*/  @!P3 STG.E.U8 desc[UR36][R6.64], R11 ;  /* 0x0000000b0600b986 */ /* 0x0003e2000c101124 */
[----:B------:R-:W-:Y:S01]  /*73d0*/  ISETP.GE.AND P3, PT, R12, 0x11, PT ;  /* 0x000000110c00780c */ /* 0x000fe20003f66270 */
[-C--:B------:R-:W-:Y:S02]  /*73e0*/  @!P5 IMAD R141, R141, R145.reuse, RZ ;  /* 0x000000918d8dd224 */ /* 0x080fe400078e02ff */
[-C--:B------:R-:W-:Y:S02]  /*73f0*/  @!P0 IMAD R143, R143, R145.reuse, RZ ;  /* 0x000000918f8f8224 */ /* 0x080fe400078e02ff */
[----:B------:R-:W-:Y:S01]  /*7400*/  @!P4 IMAD R13, R140, R145, RZ ;  /* 0x000000918c0dc224 */ /* 0x000fe200078e02ff */
[----:B------:R-:W-:Y:S01]  /*7410*/  @!P5 STG.E.U8 desc[UR36][R4.64+0x9], R141 ;  /* 0x0000098d0400d986 */ /* 0x000fe2000c101124 */
[----:B------:R-:W-:-:S02]  /*7420*/  ISETP.LT.OR P5, PT, R3, 0x1, !P2 ;  /* 0x000000010300780c */ /* 0x000fc400057a1670 */
[-C--:B0-----:R-:W-:Y:S01]  /*7430*/  @!P1 IMAD R9, R142, R145.reuse, RZ ;  /* 0x000000918e099224 */ /* 0x081fe200078e02ff */
[----:B------:R-:W-:Y:S01]  /*7440*/  @!P4 STG.E.U8 desc[UR36][R4.64+0x8], R13 ;  /* 0x0000080d0400c986 */ /* 0x000fe2000c101124 */
[C---:B------:R-:W-:Y:S02]  /*7450*/  ISETP.LT.OR P4, PT, R3.reuse, 0x1, !P3 ;  /* 0x000000010300780c */ /* 0x040fe40005f81670 */
[C---:B------:R-:W-:Y:S01]  /*7460*/  ISETP.LT.OR P2, PT, R3.reuse, 0x9, !P2 ;  /* 0x000000090300780c */ /* 0x040fe20005741670 */
[----:B------:R0:W-:Y:S01]  /*7470*/  @!P1 STG.E.U8 desc[UR36][R6.64+0x8], R9 ;  /* 0x0000080906009986 */ /* 0x0001e2000c101124 */
[----:B------:R-:W-:Y:S02]  /*7480*/  ISETP.LT.OR P1, PT, R3, 0x9, !P3 ;  /* 0x000000090300780c */ /* 0x000fe40005f21670 */
[C---:B------:R-:W-:Y:S01]  /*7490*/  ISETP.GE.AND P3, PT, R12.reuse, 0x19, PT ;  /* 0x000000190c00780c */ /* 0x040fe20003f66270 */
[----:B------:R-:W-:Y:S01]  /*74a0*/  @!P0 STG.E.U8 desc[UR36][R6.64+0x9], R143 ;  /* 0x0000098f06008986 */ /* 0x000fe2000c101124 */
[----:B------:R-:W-:Y:S01]  /*74b0*/  ISETP.GE.AND P0, PT, R12, 0x1a, PT ;  /* 0x0000001a0c00780c */ /* 0x000fe20003f06270 */
[----:B------:R-:W-:-:S04]  /*74c0*/  @!P5 IMAD R129, R129, R145, RZ ;  /* 0x000000918181d224 */ /* 0x000fc800078e02ff */
[-C--:B-1----:R-:W-:Y:S01]  /*74d0*/  @!P4 IMAD R11, R128, R145.reuse, RZ ;  /* 0x00000091800bc224 */ /* 0x082fe200078e02ff */
[----:B------:R-:W-:Y:S01]  /*74e0*/  @!P5 STG.E.U8 desc[UR36][R4.64+0x11], R129 ;  /* 0x000011810400d986 */ /* 0x000fe2000c101124 */
[----:B------:R-:W-:Y:S01]  /*74f0*/  ISETP.LT.OR P5, PT, R3, 0x1, !P0 ;  /* 0x000000010300780c */ /* 0x000fe200047a1670 */
[-C--:B------:R-:W-:Y:S01]  /*7500*/  @!P2 IMAD R131, R131, R145.reuse, RZ ;  /* 0x000000918383a224 */ /* 0x080fe200078e02ff */
[C---:B------:R-:W-:Y:S01]  /*7510*/  ISETP.LT.OR P0, PT, R3.reuse, 0x9, !P0 ;  /* 0x000000090300780c */ /* 0x040fe20004701670 */
[----:B------:R-:W-:Y:S01]  /*7520*/  @!P4 STG.E.U8 desc[UR36][R4.64+0x10], R11 ;  /* 0x0000100b0400c986 */ /* 0x000fe2000c101124 */
[----:B------:R-:W-:Y:S01]  /*7530*/  ISETP.LT.OR P4, PT, R3, 0x1, !P3 ;  /* 0x000000010300780c */ /* 0x000fe20005f81670 */
[----:B0-----:R-:W-:Y:S02]  /*7540*/  @!P1 IMAD R9, R130, R145, RZ ;  /* 0x0000009182099224 */ /* 0x001fe400078e02ff */
[----:B------:R-:W-:Y:S01]  /*7550*/  @!P2 STG.E.U8 desc[UR36][R6.64+0x11], R131 ;  /* 0x000011830600a986 */ /* 0x000fe2000c101124 */
[----:B------:R-:W-:-:S03]  /*7560*/  ISETP.GE.AND P2, PT, R12, 0x22, PT ;  /* 0x000000220c00780c */ /* 0x000fc60003f46270 */
[----:B------:R0:W-:Y:S01]  /*7570*/  @!P1 STG.E.U8 desc[UR36][R6.64+0x10], R9 ;  /* 0x0000100906009986 */ /* 0x0001e2000c101124 */
[----:B------:R-:W-:Y:S01]  /*7580*/  ISETP.LT.OR P1, PT, R3, 0x9, !P3 ;  /* 0x000000090300780c */ /* 0x000fe20005f21670 */
[-C--:B------:R-:W-:Y:S01]  /*7590*/  @!P5 IMAD R133, R133, R145.reuse, RZ ;  /* 0x000000918585d224 */ /* 0x080fe200078e02ff */
[----:B------:R-:W-:Y:S01]  /*75a0*/  ISETP.GE.AND P3, PT, R12, 0x21, PT ;  /* 0x000000210c00780c */ /* 0x000fe20003f66270 */
[-C--:B------:R-:W-:Y:S02]  /*75b0*/  @!P0 IMAD R135, R135, R145.reuse, RZ ;  /* 0x0000009187878224 */ /* 0x080fe400078e02ff */
[----:B------:R-:W-:Y:S01]  /*75c0*/  @!P4 IMAD R13, R132, R145, RZ ;  /* 0x00000091840dc224 */ /* 0x000fe200078e02ff */
[----:B------:R-:W-:Y:S01]  /*75d0*/  @!P5 STG.E.U8 desc[UR36][R4.64+0x19], R133 ;  /* 0x000019850400d986 */ /* 0x000fe2000c101124 */
[C---:B------:R-:W-:Y:S02]  /*75e0*/  ISETP.LT.OR P5, PT, R3.reuse, 0x1, !P2 ;  /* 0x000000010300780c */ /* 0x040fe400057a1670 */
[C---:B------:R-:W-:Y:S01]  /*75f0*/  ISETP.LT.OR P2, PT, R3.reuse, 0x9, !P2 ;  /* 0x000000090300780c */ /* 0x040fe20005741670 */
[----:B------:R-:W-:Y:S01]  /*7600*/  @!P4 STG.E.U8 desc[UR36][R4.64+0x18], R13 ;  /* 0x0000180d0400c986 */ /* 0x000fe2000c101124 */
[----:B------:R-:W-:-:S02]  /*7610*/  ISETP.LT.OR P4, PT, R3, 0x1, !P3 ;  /* 0x000000010300780c */ /* 0x000fc40005f81670 */
[----:B0-----:R-:W-:Y:S01]  /*7620*/  @!P1 IMAD R9, R134, R145, RZ ;  /* 0x0000009186099224 */ /* 0x001fe200078e02ff */
        /* <DEDUP_REMOVED lines=153> */
[-C--:B0-----:R-:W-:Y:S01]  /*7fc0*/  @!P1 IMAD R9, R82, R145.reuse, RZ ;  /* 0x0000009152099224 */ /* 0x081fe200078e02ff */
[----:B------:R-:W-:Y:S01]  /*7fd0*/  @!P2 STG.E.U8 desc[UR36][R6.64+0x71], R83 ;  /* 0x000071530600a986 */ /* 0x000fe2000c101124 */
[----:B------:R-:W-:Y:S02]  /*7fe0*/  ISETP.LT.OR P0, PT, R3, 0x9, !P0 ;  /* 0x000000090300780c */ /* 0x000fe40004701670 */
[C---:B------:R-:W-:Y:S01]  /*7ff0*/  ISETP.GE.AND P2, PT, R12.reuse, 0x82, PT ;  /* 0x000000820c00780c */ /* 0x040fe20003f46270 */
[----:B------:R0:W-:Y:S01]  /*8000*/  @!P1 STG.E.U8 desc[UR36][R6.64+0x70], R9 ;  /* 0x0000700906009986 */ /* 0x0001e2000c101124 */
[----:B------:R-:W-:Y:S01]  /*8010*/  ISETP.GE.AND P1, PT, R12, 0x81, PT ;  /* 0x000000810c00780c */ /* 0x000fe20003f26270 */
[----:B------:R-:W-:-:S04]  /*8020*/  @!P5 IMAD R13, R84, R145, RZ ;  /* 0x00000091540dd224 */ /* 0x000fc800078e02ff */
[-C--:B------:R-:W-:Y:S01]  /*8030*/  @!P4 IMAD R85, R85, R145.reuse, RZ ;  /* 0x000000915555c224 */ /* 0x080fe200078e02ff */
[----:B------:R-:W-:Y:S01]  /*8040*/  @!P5 STG.E.U8 desc[UR36][R4.64+0x78], R13 ;  /* 0x0000780d0400d986 */ /* 0x000fe2000c101124 */
[----:B------:R-:W-:Y:S02]  /*8050*/  ISETP.LT.OR P5, PT, R3, 0x1, !P2 ;  /* 0x000000010300780c */ /* 0x000fe400057a1670 */
[-C--:B------:R-:W-:Y:S01]  /*8060*/  @!P0 IMAD R87, R87, R145.reuse, RZ ;  /* 0x0000009157578224 */ /* 0x080fe200078e02ff */
[----:B------:R-:W-:Y:S01]  /*8070*/  @!P4 STG.E.U8 desc[UR36][R4.64+0x79], R85 ;  /* 0x000079550400c986 */ /* 0x000fe2000c101124 */
[C---:B------:R-:W-:Y:S01]  /*8080*/  ISETP.LT.OR P4, PT, R3.reuse, 0x1, !P1 ;  /* 0x000000010300780c */ /* 0x040fe20004f81670 */
[----:B0-----:R-:W-:Y:S01]  /*8090*/  @!P3 IMAD R9, R86, R145, RZ ;  /* 0x000000915609b224 */ /* 0x001fe200078e02ff */
[C---:B------:R-:W-:Y:S01]  /*80a0*/  ISETP.LT.OR P2, PT, R3.reuse, 0x9, !P2 ;  /* 0x000000090300780c */ /* 0x040fe20005741670 */
[----:B------:R-:W-:Y:S01]  /*80b0*/  @!P0 STG.E.U8 desc[UR36][R6.64+0x79], R87 ;  /* 0x0000795706008986 */ /* 0x000fe2000c101124 */
[----:B------:R-:W-:-:S02]  /*80c0*/  ISETP.LT.OR P1, PT, R3, 0x9, !P1 ;  /* 0x000000090300780c */ /* 0x000fc40004f21670 */
[C---:B------:R-:W-:Y:S01]  /*80d0*/  ISETP.GE.AND P0, PT, R12.reuse, 0x8a, PT ;  /* 0x0000008a0c00780c */ /* 0x040fe20003f06270 */
[----:B------:R0:W-:Y:S01]  /*80e0*/  @!P3 STG.E.U8 desc[UR36][R6.64+0x78], R9 ;  /* 0x000078090600b986 */ /* 0x0001e2000c101124 */
[----:B------:R-:W-:Y:S01]  /*80f0*/  ISETP.GE.AND P3, PT, R12, 0x89, PT ;  /* 0x000000890c00780c */ /* 0x000fe20003f66270 */
[----:B------:R-:W-:-:S04]  /*8100*/  @!P5 IMAD R73, R73, R145, RZ ;  /* 0x000000914949d224 */ /* 0x000fc800078e02ff */
[-C--:B------:R-:W-:Y:S01]  /*8110*/  @!P4 IMAD R11, R72, R145.reuse, RZ ;  /* 0x00000091480bc224 */ /* 0x080fe200078e02ff */
[----:B------:R-:W-:Y:S01]  /*8120*/  @!P5 STG.E.U8 desc[UR36][R4.64+0x81], R73 ;  /* 0x000081490400d986 */ /* 0x000fe2000c101124 */
[----:B------:R-:W-:Y:S01]  /*8130*/  ISETP.LT.OR P5, PT, R3, 0x1, !P0 ;  /* 0x000000010300780c */ /* 0x000fe200047a1670 */
[-C--:B------:R-:W-:Y:S02]  /*8140*/  @!P2 IMAD R75, R75, R145.reuse, RZ ;  /* 0x000000914b4ba224 */ /* 0x080fe400078e02ff */
        /* <DEDUP_REMOVED lines=31> */
[----:B------:R-:W-:Y:S01]  /*8340*/  ISETP.LT.OR P3, PT, R3, 0x9, !P3 ;  /* 0x000000090300780c */ /* 0x000fe20005f61670 */
[----:B------:R-:W-:Y:S01]  /*8350*/  @!P0 STG.E.U8 desc[UR36][R6.64+0x91], R67 ;  /* 0x0000914306008986 */ /* 0x000fe2000c101124 */
[----:B------:R-:W-:-:S02]  /*8360*/  ISETP.GE.AND P0, PT, R12, 0xa1, PT ;  /* 0x000000a10c00780c */ /* 0x000fc40003f06270 */
[----:B------:R-:W-:Y:S01]  /*8370*/  ISETP.LT.OR P2, PT, R3, 0x9, !P2 ;  /* 0x000000090300780c */ /* 0x000fe20005741670 */
[----:B------:R0:W-:Y:S01]  /*8380*/  @!P1 STG.E.U8 desc[UR36][R6.64+0x90], R9 ;  /* 0x0000900906009986 */ /* 0x0001e2000c101124 */
[----:B------:R-:W-:Y:S01]  /*8390*/  ISETP.GE.AND P1, PT, R12, 0xa2, PT ;  /* 0x000000a20c00780c */ /* 0x000fe20003f26270 */
[----:B------:R-:W-:-:S04]  /*83a0*/  @!P5 IMAD R13, R68, R145, RZ ;  /* 0x00000091440dd224 */ /* 0x000fc800078e02ff */
[-C--:B------:R-:W-:Y:S01]  /*83b0*/  @!P4 IMAD R69, R69, R145.reuse, RZ ;  /* 0x000000914545c224 */ /* 0x080fe200078e02ff */
[----:B------:R-:W-:Y:S01]  /*83c0*/  @!P5 STG.E.U8 desc[UR36][R4.64+0x98], R13 ;  /* 0x0000980d0400d986 */ /* 0x000fe2000c101124 */
[C---:B------:R-:W-:Y:S02]  /*83d0*/  ISETP.LT.OR P5, PT, R3.reuse, 0x1, !P1 ;  /* 0x000000010300780c */ /* 0x040fe40004fa1670 */
[C---:B------:R-:W-:Y:S01]  /*83e0*/  ISETP.LT.OR P1, PT, R3.reuse, 0x9, !P1 ;  /* 0x000000090300780c */ /* 0x040fe20004f21670 */
[----:B------:R-:W-:Y:S01]  /*83f0*/  @!P4 STG.E.U8 desc[UR36][R4.64+0x99], R69 ;  /* 0x000099450400c986 */ /* 0x000fe2000c101124 */
[C---:B------:R-:W-:Y:S01]  /*8400*/  ISETP.LT.OR P4, PT, R3.reuse, 0x1, !P0 ;  /* 0x000000010300780c */ /* 0x040fe20004781670 */
[-C--:B0-----:R-:W-:Y:S01]  /*8410*/  @!P3 IMAD R9, R70, R145.reuse, RZ ;  /* 0x000000914609b224 */ /* 0x081fe200078e02ff */
[----:B------:R-:W-:Y:S01]  /*8420*/  ISETP.LT.OR P0, PT, R3, 0x9, !P0 ;  /* 0x000000090300780c */ /* 0x000fe20004701670 */
[----:B------:R-:W-:-:S03]  /*8430*/  @!P2 IMAD R71, R71, R145, RZ ;  /* 0x000000914747a224 */ /* 0x000fc600078e02ff */
[----:B------:R0:W-:Y:S01]  /*8440*/  @!P3 STG.E.U8 desc[UR36][R6.64+0x98], R9 ;  /* 0x000098090600b986 */ /* 0x0001e2000c101124 */
[C---:B------:R-:W-:Y:S02]  /*8450*/  ISETP.GE.AND P3, PT, R12.reuse, 0xa9, PT ;  /* 0x000000a90c00780c */ /* 0x040fe40003f66270 */
[-C--:B------:R-:W-:Y:S01]  /*8460*/  @!P5 IMAD R57, R57, R145.reuse, RZ ;  /* 0x000000913939d224 */ /* 0x080fe200078e02ff */
[----:B------:R-:W-:Y:S01]  /*8470*/  @!P2 STG.E.U8 desc[UR36][R6.64+0x99], R71 ;  /* 0x000099470600a986 */ /* 0x000fe2000c101124 */
[----:B------:R-:W-:Y:S01]  /*8480*/  ISETP.GE.AND P2, PT, R12, 0xaa, PT ;  /* 0x000000aa0c00780c */ /* 0x000fe20003f46270 */
[-C--:B------:R-:W-:Y:S02]  /*8490*/  @!P1 IMAD R59, R59, R145.reuse, RZ ;  /* 0x000000913b3b9224 */ /* 0x080fe400078e02ff */
[-C--:B------:R-:W-:Y:S01]  /*84a0*/  @!P4 IMAD R11, R56, R145.reuse, RZ ;  /* 0x00000091380bc224 */ /* 0x080fe200078e02ff */
[----:B------:R-:W-:Y:S01]  /*84b0*/  @!P5 STG.E.U8 desc[UR36][R4.64+0xa1], R57 ;  /* 0x0000a1390400d986 */ /* 0x000fe2000c101124 */
[----:B------:R-:W-:Y:S01]  /*84c0*/  ISETP.LT.OR P5, PT, R3, 0x1, !P2 ;  /* 0x000000010300780c */ /* 0x000fe200057a1670 */
[----:B0-----:R-:W-:-:S02]  /*84d0*/  @!P0 IMAD R9, R58, R145, RZ ;  /* 0x000000913a098224 */ /* 0x001fc400078e02ff */
[----:B------:R-:W-:Y:S01]  /*84e0*/  @!P4 STG.E.U8 desc[UR36][R4.64+0xa0], R11 ;  /* 0x0000a00b0400c986 */ /* 0x000fe2000c101124 */
[C---:B------:R-:W-:Y:S02]  /*84f0*/  ISETP.LT.OR P4, PT, R3.reuse, 0x1, !P3 ;  /* 0x000000010300780c */ /* 0x040fe40005f81670 */
[C---:B------:R-:W-:Y:S01]  /*8500*/  ISETP.LT.OR P3, PT, R3.reuse, 0x9, !P3 ;  /* 0x000000090300780c */ /* 0x040fe20005f61670 */
[----:B------:R0:W-:Y:S01]  /*8510*/  @!P0 STG.E.U8 desc[UR36][R6.64+0xa0], R9 ;  /* 0x0000a00906008986 */ /* 0x0001e2000c101124 */
[C---:B------:R-:W-:Y:S02]  /*8520*/  ISETP.GE.AND P0, PT, R12.reuse, 0xb1, PT ;  /* 0x000000b10c00780c */ /* 0x040fe40003f06270 */
[----:B------:R-:W-:Y:S01]  /*8530*/  ISETP.LT.OR P2, PT, R3, 0x9, !P2 ;  /* 0x000000090300780c */ /* 0x000fe20005741670 */
[----:B------:R-:W-:Y:S01]  /*8540*/  @!P1 STG.E.U8 desc[UR36][R6.64+0xa1], R59 ;  /* 0x0000a13b06009986 */ /* 0x000fe2000c101124 */
[----:B------:R-:W-:Y:S01]  /*8550*/  ISETP.GE.AND P1, PT, R12, 0xb2, PT ;  /* 0x000000b20c00780c */ /* 0x000fe20003f26270 */
[----:B------:R-:W-:-:S04]  /*8560*/  @!P5 IMAD R61, R61, R145, RZ ;  /* 0x000000913d3dd224 */ /* 0x000fc800078e02ff */
[-C--:B------:R-:W-:Y:S01]  /*8570*/  @!P4 IMAD R13, R60, R145.reuse, RZ ;  /* 0x000000913c0dc224 */ /* 0x080fe200078e02ff */
[----:B------:R-:W-:Y:S01]  /*8580*/  @!P5 STG.E.U8 desc[UR36][R4.64+0xa9], R61 ;  /* 0x0000a93d0400d986 */ /* 0x000fe2000c101124 */
[C---:B------:R-:W-:Y:S01]  /*8590*/  ISETP.LT.OR P5, PT, R3.reuse, 0x1, !P1 ;  /* 0x000000010300780c */ /* 0x040fe20004fa1670 */
[-C--:B0-----:R-:W-:Y:S01]  /*85a0*/  @!P3 IMAD R9, R62, R145.reuse, RZ ;  /* 0x000000913e09b224 */ /* 0x081fe200078e02ff */
[C---:B------:R-:W-:Y:S01]  /*85b0*/  ISETP.LT.OR P1, PT, R3.reuse, 0x9, !P1 ;  /* 0x000000090300780c */ /* 0x040fe20004f21670 */
[----:B------:R-:W-:Y:S01]  /*85c0*/  @!P4 STG.E.U8 desc[UR36][R4.64+0xa8], R13 ;  /* 0x0000a80d0400c986 */ /* 0x000fe2000c101124 */
[----:B------:R-:W-:Y:S01]  /*85d0*/  ISETP.LT.OR P4, PT, R3, 0x1, !P0 ;  /* 0x000000010300780c */ /* 0x000fe20004781670 */
[----:B------:R-:W-:Y:S01]  /*85e0*/  @!P2 IMAD R63, R63, R145, RZ ;  /* 0x000000913f3fa224 */ /* 0x000fe200078e02ff */
[----:B------:R-:W-:Y:S01]  /*85f0*/  ISETP.LT.OR P0, PT, R3, 0x9, !P0 ;  /* 0x000000090300780c */ /* 0x000fe20004701670 */
[----:B------:R0:W-:Y:S01]  /*8600*/  @!P3 STG.E.U8 desc[UR36][R6.64+0xa8], R9 ;  /* 0x0000a8090600b986 */ /* 0x0001e2000c101124 */
[----:B------:R-:W-:-:S03]  /*8610*/  ISETP.GE.AND P3, PT, R12, 0xb9, PT ;  /* 0x000000b90c00780c */ /* 0x000fc60003f66270 */
[----:B------:R-:W-:Y:S01]  /*8620*/  @!P2 STG.E.U8 desc[UR36][R6.64+0xa9], R63 ;  /* 0x0000a93f0600a986 */ /* 0x000fe2000c101124 */
[----:B------:R-:W-:Y:S01]  /*8630*/  ISETP.GE.AND P2, PT, R12, 0xba, PT ;  /* 0x000000ba0c00780c */ /* 0x000fe20003f46270 */
[-C--:B------:R-:W-:Y:S02]  /*8640*/  @!P5 IMAD R49, R49, R145.reuse, RZ ;  /* 0x000000913131d224 */ /* 0x080fe400078e02ff */
[-C--:B------:R-:W-:Y:S02]  /*8650*/  @!P1 IMAD R51, R51, R145.reuse, RZ ;  /* 0x0000009133339224 */ /* 0x080fe400078e02ff */
[-C--:B------:R-:W-:Y:S01]  /*8660*/  @!P4 IMAD R11, R48, R145.reuse, RZ ;  /* 0x00000091300bc224 */ /* 0x080fe200078e02ff */
[----:B------:R-:W-:Y:S01]  /*8670*/  @!P5 STG.E.U8 desc[UR36][R4.64+0xb1], R49 ;  /* 0x0000b1310400d986 */ /* 0x000fe2000c101124 */
[C---:B------:R-:W-:Y:S01]  /*8680*/  ISETP.LT.OR P5, PT, R3.reuse, 0x1, !P3 ;  /* 0x000000010300780c */ /* 0x040fe20005fa1670 */
[----:B0-----:R-:W-:Y:S01]  /*8690*/  @!P0 IMAD R9, R50, R145, RZ ;  /* 0x0000009132098224 */ /* 0x001fe200078e02ff */
[C---:B------:R-:W-:Y:S01]  /*86a0*/  ISETP.LT.OR P3, PT, R3.reuse, 0x9, !P3 ;  /* 0x000000090300780c */ /* 0x040fe20005f61670 */
[----:B------:R-:W-:Y:S01]  /*86b0*/  @!P4 STG.E.U8 desc[UR36][R4.64+0xb0], R11 ;  /* 0x0000b00b0400c986 */ /* 0x000fe2000c101124 */
[----:B------:R-:W-:-:S02]  /*86c0*/  ISETP.LT.OR P4, PT, R3, 0x1, !P2 ;  /* 0x000000010300780c */ /* 0x000fc40005781670 */
[----:B------:R-:W-:Y:S01]  /*86d0*/  ISETP.LT.OR P2, PT, R3, 0x9, !P2 ;  /* 0x000000090300780c */ /* 0x000fe20005741670 */
[----:B------:R0:W-:Y:S01]  /*86e0*/  @!P0 STG.E.U8 desc[UR36][R6.64+0xb0], R9 ;  /* 0x0000b00906008986 */ /* 0x0001e2000c101124 */
[----:B------:R-:W-:-:S03]  /*86f0*/  ISETP.GE.AND P0, PT, R12, 0xc1, PT ;  /* 0x000000c10c00780c */ /* 0x000fc60003f06270 */
        /* <DEDUP_REMOVED lines=74> */
[----:B------:R-:W-:Y:S01]  /*8ba0*/  @!P4 IMAD R11, R24, R145, RZ ;  /* 0x00000091180bc224 */ /* 0x000fe200078e02ff */
[----:B------:R-:W-:Y:S01]  /*8bb0*/  @!P5 STG.E.U8 desc[UR36][R4.64+0xe1], R25 ;  /* 0x0000e1190400d986 */ /* 0x000fe2000c101124 */
[C---:B------:R-:W-:Y:S02]  /*8bc0*/  ISETP.LT.OR P5, PT, R3.reuse, 0x1, !P2 ;  /* 0x000000010300780c */ /* 0x040fe400057a1670 */
[C---:B------:R-:W-:Y:S01]  /*8bd0*/  ISETP.LT.OR P2, PT, R3.reuse, 0x9, !P2 ;  /* 0x000000090300780c */ /* 0x040fe20005741670 */
[----:B------:R1:W-:Y:S01]  /*8be0*/  @!P4 STG.E.U8 desc[UR36][R4.64+0xe0], R11 ;  /* 0x0000e00b0400c986 */ /* 0x0003e2000c101124 */
[----:B------:R-:W-:-:S02]  /*8bf0*/  ISETP.LT.OR P4, PT, R3, 0x1, !P3 ;  /* 0x000000010300780c */ /* 0x000fc40005f81670 */
[----:B------:R-:W-:Y:S01]  /*8c00*/  ISETP.LT.OR P3, PT, R3, 0x9, !P3 ;  /* 0x000000090300780c */ /* 0x000fe20005f61670 */
[-C--:B------:R-:W-:Y:S01]  /*8c10*/  @!P1 IMAD R3, R26, R145.reuse, RZ ;  /* 0x000000911a039224 */ /* 0x080fe200078e02ff */
[----:B------:R2:W-:Y:S04]  /*8c20*/  @!P0 STG.E.U8 desc[UR36][R6.64+0xe1], R27 ;  /* 0x0000e11b06008986 */ /* 0x0005e8000c101124 */
[----:B------:R2:W-:Y:S01]  /*8c30*/  @!P1 STG.E.U8 desc[UR36][R6.64+0xe0], R3 ;  /* 0x0000e00306009986 */ /* 0x0005e2000c101124 */
[-C--:B------:R-:W-:Y:S02]  /*8c40*/  @!P5 IMAD R29, R29, R145.reuse, RZ ;  /* 0x000000911d1dd224 */ /* 0x080fe400078e02ff */
[-C--:B------:R-:W-:Y:S02]  /*8c50*/  @!P2 IMAD R31, R31, R145.reuse, RZ ;  /* 0x000000911f1fa224 */ /* 0x080fe400078e02ff */
[-C--:B0-----:R-:W-:Y:S01]  /*8c60*/  @!P4 IMAD R9, R28, R145.reuse, RZ ;  /* 0x000000911c09c224 */ /* 0x081fe200078e02ff */
[----:B------:R2:W-:Y:S01]  /*8c70*/  @!P5 STG.E.U8 desc[UR36][R4.64+0xe9], R29 ;  /* 0x0000e91d0400d986 */ /* 0x0005e2000c101124 */
[----:B-1----:R-:W-:-:S03]  /*8c80*/  @!P3 IMAD R11, R30, R145, RZ ;  /* 0x000000911e0bb224 */ /* 0x002fc600078e02ff */
[----:B------:R2:W-:Y:S04]  /*8c90*/  @!P4 STG.E.U8 desc[UR36][R4.64+0xe8], R9 ;  /* 0x0000e8090400c986 */ /* 0x0005e8000c101124 */
[----:B------:R2:W-:Y:S04]  /*8ca0*/  @!P3 STG.E.U8 desc[UR36][R6.64+0xe8], R11 ;  /* 0x0000e80b0600b986 */ /* 0x0005e8000c101124 */
[----:B------:R2:W-:Y:S02]  /*8cb0*/  @!P2 STG.E.U8 desc[UR36][R6.64+0xe9], R31 ;  /* 0x0000e91f0600a986 */ /* 0x0005e4000c101124 */
.L_x_271:
[----:B------:R-:W-:Y:S05]  /*8cc0*/  BSYNC B0 ;  /* 0x0000000000007941 */ /* 0x000fea0003800000 */
.L_x_29:
[----:B------:R-:W-:Y:S01]  /*8cd0*/  R2UR UR6, R19 ;  /* 0x00000000130672ca */ /* 0x000fe200000e0000 */
[----:B------:R-:W-:Y:S01]  /*8ce0*/  ULDC.64 UR4, c[0x0][0x650] ;  /* 0x0001940000047ab9 */ /* 0x000fe20000000a00 */
[----:B------:R-:W-:Y:S01]  /*8cf0*/  IADD3 R16, P0, R16, UR60, RZ ;  /* 0x0000003c10107c10 */ /* 0x000fe2000ff1e0ff */
[----:B------:R-:W-:Y:S01]  /*8d00*/  IMAD.MOV.U32 R144, RZ, RZ, -0x1 ;  /* 0xffffffffff907424 */ /* 0x000fe200078e00ff */
[----:B--2---:R-:W-:Y:S01]  /*8d10*/  PRMT R3, RZ, 0x7610, R3 ;  /* 0x00007610ff037816 */ /* 0x004fe20000000003 */
[----:B------:R-:W-:-:S08]  /*8d20*/  IMAD.MOV.U32 R22, RZ, RZ, -0x1 ;  /* 0xffffffffff167424 */ /* 0x000fd000078e00ff */
[----:B------:R-:W-:Y:S02]  /*8d30*/  IADD3.X R17, R17, UR6, RZ, P0, !PT ;  /* 0x0000000611117c10 */ /* 0x000fe400087fe4ff */
[----:B------:R-:W-:-:S04]  /*8d40*/  ISETP.GE.U32.AND P0, PT, R16, UR4, PT ;  /* 0x0000000410007c0c */ /* 0x000fc8000bf06070 */
[----:B------:R-:W-:-:S13]  /*8d50*/  ISETP.GE.U32.AND.EX P0, PT, R17, UR5, PT, P0 ;  /* 0x0000000511007c0c */ /* 0x000fda000bf06100 */
[----:B------:R-:W-:Y:S05]  /*8d60*/  @P0 BRA `(.L_x_272) ;  /* 0x0000000400500947 */ /* 0x000fea0003800000 */
[----:B------:R-:W2:Y:S01]  /*8d70*/  LDC.64 R10, c[0x0][0x628] ;  /* 0x00018a00ff0a7b82 */ /* 0x000ea20000000a00 */
[----:B------:R-:W0:Y:S01]  /*8d80*/  S2R R12, SR_CTAID.X ;  /* 0x00000000000c7919 */ /* 0x000e220000002500 */
[----:B------:R-:W-:Y:S02]  /*8d90*/  IMAD.MOV.U32 R8, RZ, RZ, R16 ;  /* 0x000000ffff087224 */ /* 0x000fe400078e0010 */
[----:B------:R-:W-:Y:S01]  /*8da0*/  IMAD.MOV.U32 R9, RZ, RZ, R17 ;  /* 0x000000ffff097224 */ /* 0x000fe200078e0011 */
[----:B------:R-:W0:Y:S03]  /*8db0*/  S2R R20, SR_CTAID.Y ;  /* 0x0000000000147919 */ /* 0x000e260000002600 */
[----:B------:R-:W0:Y:S08]  /*8dc0*/  LDC R0, c[0x0][0x630] ;  /* 0x00018c00ff007b82 */ /* 0x000e300000000800 */
[----:B------:R-:W0:Y:S01]  /*8dd0*/  LDC.64 R14, c[0x0][0x620] ;  /* 0x00018800ff0e7b82 */ /* 0x000e220000000a00 */
[----:B--2---:R-:W-:-:S04]  /*8de0*/  ISETP.NE.U32.AND P0, PT, R10, RZ, PT ;  /* 0x000000ff0a00720c */ /* 0x004fc80003f05070 */
[----:B------:R-:W-:-:S13]  /*8df0*/  ISETP.NE.AND.EX P0, PT, R11, RZ, PT, P0 ;  /* 0x000000ff0b00720c */ /* 0x000fda0003f05300 */
[----:B0-----:R-:W-:Y:S05]  /*8e00*/  @!P0 BRA `(.L_x_273) ;  /* 0x0000000000288947 */ /* 0x001fea0003800000 */
[----:B------:R-:W0:Y:S02]  /*8e10*/  LDC R3, c[0x0][0x634] ;  /* 0x00018d00ff037b82 */ /* 0x000e240000000800 */
[----:B0-----:R-:W-:-:S05]  /*8e20*/  IADD3 R3, P0, R16, R3, RZ ;  /* 0x0000000310037210 */ /* 0x001fca0007f1e0ff */
[----:B------:R-:W-:-:S04]  /*8e30*/  IMAD.X R13, RZ, RZ, R17, P0 ;  /* 0x000000ffff0d7224 */ /* 0x000fc800000e0611 */
[----:B------:R-:W-:-:S04]  /*8e40*/  IMAD.WIDE.U32 R4, R13, R10, RZ ;  /* 0x0000000a0d047225 */ /* 0x000fc800078e00ff */
[----:B-1-34-:R-:W-:-:S04]  /*8e50*/  IMAD.WIDE.U32 R6, P0, R3, R11, R4 ;  /* 0x0000000b03067225 */ /* 0x01afc80007800004 */
[----:B------:R-:W-:-:S04]  /*8e60*/  IMAD.WIDE.U32 R4, R3, R10, RZ ;  /* 0x0000000a03047225 */ /* 0x000fc800078e00ff */
[----:B------:R-:W-:Y:S01]  /*8e70*/  IMAD.X R9, RZ, RZ, RZ, P0 ;  /* 0x000000ffff097224 */ /* 0x000fe200000e06ff */
[----:B------:R-:W-:Y:S01]  /*8e80*/  IADD3 RZ, P0, R5, R6, RZ ;  /* 0x0000000605ff7210 */ /* 0x000fe20007f1e0ff */
[----:B------:R-:W-:-:S04]  /*8e90*/  IMAD.MOV.U32 R8, RZ, RZ, R7 ;  /* 0x000000ffff087224 */ /* 0x000fc800078e0007 */
[----:B------:R-:W-:-:S08]  /*8ea0*/  IMAD.WIDE.U32.X R8, R13, R11, R8, P0 ;  /* 0x0000000b0d087225 */ /* 0x000fd000000e0408 */
.L_x_273:
[-CC-:B------:R-:W-:Y:S01]  /*8eb0*/  SHF.R.U64 R22, R8, R0.reuse, R9.reuse ;  /* 0x0000000008167219 */ /* 0x180fe20000001209 */
[----:B------:R-:W0:Y:S01]  /*8ec0*/  LDC.64 R26, c[0x0][0x640] ;  /* 0x00019000ff1a7b82 */ /* 0x000e220000000a00 */
[----:B------:R-:W-:Y:S01]  /*8ed0*/  SHF.R.U32.HI R0, RZ, R0, R9 ;  /* 0x00000000ff007219 */ /* 0x000fe20000011609 */
[----:B------:R-:W-:Y:S01]  /*8ee0*/  ULDC UR4, c[0x0][0x150] ;  /* 0x0000540000047ab9 */ /* 0x000fe20000000800 */
[----:B------:R-:W-:Y:S02]  /*8ef0*/  IADD3 R3, P0, RZ, -R22, RZ ;  /* 0x80000016ff037210 */ /* 0x000fe40007f1e0ff */
[----:B-1-34-:R-:W-:-:S03]  /*8f00*/  I2FP.F32.U32 R7, R12 ;  /* 0x0000000c00077245 */ /* 0x01afc60000201000 */
[----:B------:R-:W1:Y:S01]  /*8f10*/  LDC R6, c[0x0][0x618] ;  /* 0x00018600ff067b82 */ /* 0x000e620000000800 */
[----:B------:R-:W-:Y:S02]  /*8f20*/  IMAD.X R5, RZ, RZ, ~R0, P0 ;  /* 0x000000ffff057224 */ /* 0x000fe400000e0e00 */
[----:B------:R-:W-:Y:S01]  /*8f30*/  FMUL R7, R7, UR4 ;  /* 0x0000000407077c20 */ /* 0x000fe20008400000 */
[----:B------:R-:W-:Y:S01]  /*8f40*/  ULDC UR4, c[0x0][0x154] ;  /* 0x0000550000047ab9 */ /* 0x000fe20000000800 */
[-C--:B------:R-:W-:Y:S02]  /*8f50*/  IMAD R0, R5, R14.reuse, RZ ;  /* 0x0000000e05007224 */ /* 0x080fe400078e02ff */
[C---:B------:R-:W-:Y:S01]  /*8f60*/  IMAD.WIDE.U32 R4, R3.reuse, R14, R16 ;  /* 0x0000000e03047225 */ /* 0x040fe200078e0010 */
[----:B------:R-:W2:Y:S01]  /*8f70*/  LDC R8, c[0x0][0x608] ;  /* 0x00018200ff087b82 */ /* 0x000ea20000000800 */
[----:B------:R-:W3:Y:S02]  /*8f80*/  F2I.U32.TRUNC.NTZ R7, R7 ;  /* 0x0000000700077305 */ /* 0x000ee4000020f000 */
[----:B------:R-:W-:Y:S01]  /*8f90*/  IMAD R3, R3, R15, R0 ;  /* 0x0000000f03037224 */ /* 0x000fe200078e0200 */
[----:B------:R-:W-:-:S03]  /*8fa0*/  I2FP.F32.U32 R0, R20 ;  /* 0x0000001400007245 */ /* 0x000fc60000201000 */
[----:B------:R-:W-:Y:S01]  /*8fb0*/  IMAD.IADD R3, R5, 0x1, R3 ;  /* 0x0000000105037824 */ /* 0x000fe200078e0203 */
[----:B------:R-:W4:Y:S01]  /*8fc0*/  LDC R11, c[0x0][0x658] ;  /* 0x00019600ff0b7b82 */ /* 0x000f220000000800 */
[----:B0-----:R-:W-:-:S04]  /*8fd0*/  ISETP.NE.U32.AND P0, PT, R26, RZ, PT ;  /* 0x000000ff1a00720c */ /* 0x001fc80003f05070 */
[----:B------:R-:W-:-:S03]  /*8fe0*/  ISETP.NE.AND.EX P0, PT, R27, RZ, PT, P0 ;  /* 0x000000ff1b00720c */ /* 0x000fc60003f05300 */
[----:B------:R-:W0:Y:S01]  /*8ff0*/  LDC R9, c[0x0][0x144] ;  /* 0x00005100ff097b82 */ /* 0x000e220000000800 */
[-C--:B-1----:R-:W-:Y:S01]  /*9000*/  SHF.R.U64 R10, R4, R6.reuse, R3 ;  /* 0x00000006040a7219 */ /* 0x082fe20000001203 */
[----:B---3--:R-:W-:Y:S01]  /*9010*/  IMAD.MOV R7, RZ, RZ, -R7 ;  /* 0x000000ffff077224 */ /* 0x008fe200078e0a07 */
[----:B------:R-:W-:Y:S01]  /*9020*/  SHF.R.U32.HI R3, RZ, R6, R3 ;  /* 0x00000006ff037219 */ /* 0x000fe20000011603 */
[----:B------:R-:W-:-:S04]  /*9030*/  FMUL R6, R0, UR4 ;  /* 0x0000000400067c20 */ /* 0x000fc80008400000 */
[----:B------:R-:W1:Y:S01]  /*9040*/  LDC R21, c[0x0][0x148] ;  /* 0x00005200ff157b82 */ /* 0x000e620000000800 */
[----:B------:R3:W0:Y:S01]  /*9050*/  F2I.U32.TRUNC.NTZ R14, R6 ;  /* 0x00000006000e7305 */ /* 0x000622000020f000 */
[-CC-:B--2---:R-:W-:Y:S02]  /*9060*/  SHF.R.U64 R13, R10, R8.reuse, R3.reuse ;  /* 0x000000080a0d7219 */ /* 0x184fe40000001203 */
[----:B------:R-:W-:-:S04]  /*9070*/  SHF.R.U32.HI R0, RZ, R8, R3 ;  /* 0x00000008ff007219 */ /* 0x000fc80000011603 */
[----:B------:R-:W2:Y:S01]  /*9080*/  LDC R23, c[0x0][0x600] ;  /* 0x00018000ff177b82 */ /* 0x000ea20000000800 */
[-CC-:B----4-:R-:W-:Y:S02]  /*9090*/  SHF.R.U64 R15, R13, R11.reuse, R0.reuse ;  /* 0x0000000b0d0f7219 */ /* 0x190fe40000001200 */
[----:B------:R-:W-:-:S03]  /*90a0*/  SHF.R.U32.HI R5, RZ, R11, R0 ;  /* 0x0000000bff057219 */ /* 0x000fc60000011600 */
[----:B------:R-:W-:Y:S02]  /*90b0*/  IMAD.MOV.U32 R4, RZ, RZ, R15 ;  /* 0x000000ffff047224 */ /* 0x000fe400078e000f */
[----:B------:R-:W4:Y:S01]  /*90c0*/  LDC R24, c[0x0][0x648] ;  /* 0x00019200ff187b82 */ /* 0x000f220000000800 */
[----:B0-----:R-:W-:-:S07]  /*90d0*/  IMAD R25, R9, R7, R12 ;  /* 0x0000000709197224 */ /* 0x001fce00078e020c */
[----:B------:R-:W0:Y:S08]  /*90e0*/  LDC R28, c[0x0][0x638] ;  /* 0x00018e00ff1c7b82 */ /* 0x000e300000000800 */
[----:B------:R-:W0:Y:S01]  /*90f0*/  LDC R29, c[0x0][0x610] ;  /* 0x00018400ff1d7b82 */ /* 0x000e220000000800 */
[----:B-123--:R-:W-:Y:S05]  /*9100*/  @!P0 BRA `(.L_x_274) ;  /* 0x0000000000288947 */ /* 0x00efea0003800000 */
        /* <DEDUP_REMOVED lines=10> */
.L_x_274:
[----:B------:R-:W-:Y:S01]  /*91b0*/  ISETP.NE.AND P0, PT, R2, 0x1, PT ;  /* 0x000000010200780c */ /* 0x000fe20003f05270 */
[----:B------:R-:W-:Y:S01]  /*91c0*/  IMAD.MOV R14, RZ, RZ, -R14 ;  /* 0x000000ffff0e7224 */ /* 0x000fe200078e0a0e */
[----:B----4-:R-:W-:Y:S01]  /*91d0*/  SHF.R.U64 R0, R4, R24, R5 ;  /* 0x0000001804007219 */ /* 0x010fe20000001205 */
[----:B------:R-:W-:Y:S01]  /*91e0*/  VIADD R5, R23, 0xffffffff ;  /* 0xffffffff17057836 */ /* 0x000fe20000000000 */
[----:B------:R-:W-:-:S03]  /*91f0*/  LOP3.LUT R3, R13, R152, RZ, 0xc0, !PT ;  /* 0x000000980d037212 */ /* 0x000fc600078ec0ff */
[----:B------:R-:W-:Y:S01]  /*9200*/  IMAD.MOV R4, RZ, RZ, -R0 ;  /* 0x000000ffff047224 */ /* 0x000fe200078e0a00 */
[----:B------:R-:W-:Y:S01]  /*9210*/  LOP3.LUT R10, R10, R5, RZ, 0xc0, !PT ;  /* 0x000000050a0a7212 */ /* 0x000fe200078ec0ff */
[----:B------:R-:W-:Y:S02]  /*9220*/  IMAD R0, R150, R0, R3 ;  /* 0x0000000096007224 */ /* 0x000fe400078e0203 */
[----:B0-----:R-:W-:Y:S02]  /*9230*/  IMAD R3, R4, R28, R15 ;  /* 0x0000001c04037224 */ /* 0x001fe400078e020f */
[----:B------:R-:W-:Y:S02]  /*9240*/  @P0 IMAD R25, R21, R14, R20 ;  /* 0x0000000e15190224 */ /* 0x000fe400078e0214 */
[----:B------:R-:W-:Y:S02]  /*9250*/  IMAD R5, R3, R23, R10 ;  /* 0x0000001703057224 */ /* 0x000fe400078e020a */
[----:B------:R-:W-:-:S02]  /*9260*/  IMAD R0, R0, R29, R25 ;  /* 0x0000001d00007224 */ /* 0x000fc400078e0219 */
[----:B------:R-:W-:-:S03]  /*9270*/  IMAD.MOV.U32 R4, RZ, RZ, 0x1 ;  /* 0x00000001ff047424 */ /* 0x000fc600078e00ff */
[----:B------:R-:W-:Y:S02]  /*9280*/  SEL R144, R5, R0, !P0 ;  /* 0x0000000005907207 */ /* 0x000fe40004000000 */
[----:B------:R-:W-:Y:S02]  /*9290*/  PRMT R3, R4, 0x7610, R3 ;  /* 0x0000761004037816 */ /* 0x000fe40000000003 */
[----:B------:R-:W-:-:S07]  /*92a0*/  SEL R0, R0, R5, !P0 ;  /* 0x0000000500007207 */ /* 0x000fce0004000000 */
.L_x_272:
[----:B------:R-:W-:Y:S01]  /*92b0*/  LOP3.LUT P0, RZ, R3, 0xff, RZ, 0xc0, !PT ;  /* 0x000000ff03ff7812 */ /* 0x000fe2000780c0ff */
[----:B------:R-:W-:-:S12]  /*92c0*/  IMAD.MOV.U32 R23, RZ, RZ, R0 ;  /* 0x000000ffff177224 */ /* 0x000fd800078e0000 */
[----:B------:R-:W-:Y:S05]  /*92d0*/  @P0 BRA `(.L_x_275) ;  /* 0xffffff80002c0947 */ /* 0x000fea000383ffff */
[----:B------:R-:W-:Y:S05]  /*92e0*/  EXIT ;  /* 0x000000000000794d */ /* 0x000fea0003800000 */
.L_x_4:
        /* <DEDUP_REMOVED lines=26> */
.L_x_277:
[--C-:B------:R-:W-:Y:S01]  /*9490*/  SHF.R.U64 R14, R12, R20, R13.reuse ;  /* 0x000000140c0e7219 */ /* 0x100fe2000000120d */
[----:B------:R-:W0:Y:S01]  /*94a0*/  LDC R24, c[0x0][0x618] ;  /* 0x00018600ff187b82 */ /* 0x000e220000000800 */
[----:B------:R-:W-:Y:S01]  /*94b0*/  I2FP.F32.U32 R8, R6 ;  /* 0x0000000600087245 */ /* 0x000fe20000201000 */
[----:B------:R-:W-:Y:S01]  /*94c0*/  ULDC UR4, c[0x0][0x150] ;  /* 0x0000540000047ab9 */ /* 0x000fe20000000800 */
[----:B------:R-:W-:Y:S02]  /*94d0*/  SHF.R.U32.HI R7, RZ, R20, R13 ;  /* 0x00000014ff077219 */ /* 0x000fe4000001160d */
[----:B------:R-:W-:Y:S01]  /*94e0*/  IADD3 R11, P0, RZ, -R14, RZ ;  /* 0x8000000eff0b7210 */ /* 0x000fe20007f1e0ff */
[----:B------:R-:W-:Y:S01]  /*94f0*/  FMUL R13, R8, UR4 ;  /* 0x00000004080d7c20 */ /* 0x000fe20008400000 */
[----:B------:R-:W-:Y:S01]  /*9500*/  ULDC UR4, c[0x0][0x154] ;  /* 0x0000550000047ab9 */ /* 0x000fe20000000800 */
[----:B------:R-:W1:Y:S02]  /*9510*/  LDC.64 R26, c[0x0][0x640] ;  /* 0x00019000ff1a7b82 */ /* 0x000e640000000a00 */
[----:B------:R-:W-:-:S02]  /*9520*/  IMAD.X R7, RZ, RZ, ~R7, P0 ;  /* 0x000000ffff077224 */ /* 0x000fc400000e0e07 */
[----:B------:R-:W2:Y:S01]  /*9530*/  F2I.U32.TRUNC.NTZ R13, R13 ;  /* 0x0000000d000d7305 */ /* 0x000ea2000020f000 */
[----:B------:R-:W-:-:S03]  /*9540*/  IMAD.WIDE.U32 R8, R11, R22, R16 ;  /* 0x000000160b087225 */ /* 0x000fc600078e0010 */
[----:B------:R-:W3:Y:S01]  /*9550*/  LDC R15, c[0x0][0x144] ;  /* 0x00005100ff0f7b82 */ /* 0x000ee20000000800 */
[----:B------:R-:W-:-:S04]  /*9560*/  IMAD R10, R7, R22, RZ ;  /* 0x00000016070a7224 */ /* 0x000fc800078e02ff */
[----:B------:R-:W-:Y:S02]  /*9570*/  IMAD R7, R11, R23, R10 ;  /* 0x000000170b077224 */ /* 0x000fe400078e020a */
[----:B------:R-:W-:Y:S01]  /*9580*/  IMAD.MOV.U32 R10, RZ, RZ, -0x1 ;  /* 0xffffffffff0a7424 */ /* 0x000fe200078e00ff */
[----:B------:R-:W4:Y:S01]  /*9590*/  LDC R20, c[0x0][0x608] ;  /* 0x00018200ff147b82 */ /* 0x000f220000000800 */
[----:B------:R-:W-:Y:S01]  /*95a0*/  IMAD.IADD R7, R9, 0x1, R7 ;  /* 0x0000000109077824 */ /* 0x000fe200078e0207 */
[----:B------:R-:W-:-:S04]  /*95b0*/  I2FP.F32.U32 R9, R5 ;  /* 0x0000000500097245 */ /* 0x000fc80000201000 */
[-C--:B0-----:R-:W-:Y:S01]  /*95c0*/  SHF.R.U64 R12, R8, R24.reuse, R7 ;  /* 0x00000018080c7219 */ /* 0x081fe20000001207 */
[----:B--2---:R-:W-:Y:S01]  /*95d0*/  IMAD.MOV R8, RZ, RZ, -R13 ;  /* 0x000000ffff087224 */ /* 0x004fe200078e0a0d */
[----:B------:R-:W0:Y:S01]  /*95e0*/  LDC R11, c[0x0][0x658] ;  /* 0x00019600ff0b7b82 */ /* 0x000e220000000800 */
[----:B-1----:R-:W-:Y:S01]  /*95f0*/  ISETP.NE.U32.AND P0, PT, R26, RZ, PT ;  /* 0x000000ff1a00720c */ /* 0x002fe20003f05070 */
[----:B------:R-:W-:Y:S01]  /*9600*/  FMUL R9, R9, UR4 ;  /* 0x0000000409097c20 */ /* 0x000fe20008400000 */
[----:B------:R-:W-:Y:S02]  /*9610*/  SHF.R.U32.HI R7, RZ, R24, R7 ;  /* 0x00000018ff077219 */ /* 0x000fe40000011607 */
[----:B------:R-:W-:-:S03]  /*9620*/  ISETP.NE.AND.EX P0, PT, R27, RZ, PT, P0 ;  /* 0x000000ff1b00720c */ /* 0x000fc60003f05300 */
[----:B------:R-:W1:Y:S01]  /*9630*/  LDC R22, c[0x0][0x148] ;  /* 0x00005200ff167b82 */ /* 0x000e620000000800 */
[----:B---3--:R-:W-:Y:S02]  /*9640*/  IMAD R25, R15, R8, R6 ;  /* 0x000000080f197224 */ /* 0x008fe400078e0206 */
[----:B------:R-:W-:-:S05]  /*9650*/  IMAD.MOV.U32 R8, RZ, RZ, 0x1 ;  /* 0x00000001ff087424 */ /* 0x000fca00078e00ff */
[----:B------:R-:W2:Y:S01]  /*9660*/  LDC R23, c[0x0][0x600] ;  /* 0x00018000ff177b82 */ /* 0x000ea20000000800 */
[-CC-:B----4-:R-:W-:Y:S02]  /*9670*/  SHF.R.U64 R15, R12, R20.reuse, R7.reuse ;  /* 0x000000140c0f7219 */ /* 0x190fe40000001207 */
[----:B------:R-:W-:Y:S02]  /*9680*/  SHF.R.U32.HI R6, RZ, R20, R7 ;  /* 0x00000014ff067219 */ /* 0x000fe40000011607 */
[----:B------:R3:W4:Y:S03]  /*9690*/  F2I.U32.TRUNC.NTZ R20, R9 ;  /* 0x0000000900147305 */ /* 0x000726000020f000 */
[----:B------:R-:W1:Y:S01]  /*96a0*/  LDC R28, c[0x0][0x648] ;  /* 0x00019200ff1c7b82 */ /* 0x000e620000000800 */
[-C--:B0-----:R-:W-:Y:S02]  /*96b0*/  SHF.R.U64 R21, R15, R11.reuse, R6 ;  /* 0x0000000b0f157219 */ /* 0x081fe40000001206 */
[----:B------:R-:W-:-:S02]  /*96c0*/  SHF.L.U32 R10, R10, R11, RZ ;  /* 0x0000000b0a0a7219 */ /* 0x000fc400000006ff */
[-C--:B------:R-:W-:Y:S01]  /*96d0*/  SHF.R.U32.HI R7, RZ, R11.reuse, R6 ;  /* 0x0000000bff077219 */ /* 0x080fe20000011606 */
[----:B------:R-:W-:Y:S01]  /*96e0*/  IMAD.MOV.U32 R6, RZ, RZ, R21 ;  /* 0x000000ffff067224 */ /* 0x000fe200078e0015 */
[----:B------:R-:W-:Y:S01]  /*96f0*/  SHF.L.U32 R24, R8, R11, RZ ;  /* 0x0000000b08187219 */ /* 0x000fe200000006ff */
[----:B------:R-:W0:Y:S01]  /*9700*/  LDC R29, c[0x0][0x638] ;  /* 0x00018e00ff1d7b82 */ /* 0x000e220000000800 */
[----:B------:R-:W-:-:S07]  /*9710*/  LOP3.LUT R30, RZ, R10, RZ, 0x33, !PT ;  /* 0x0000000aff1e7212 */ /* 0x000fce00078e33ff */
[----:B------:R-:W0:Y:S01]  /*9720*/  LDC R31, c[0x0][0x610] ;  /* 0x00018400ff1f7b82 */ /* 0x000e220000000800 */
[----:B---34-:R-:W-:Y:S05]  /*9730*/  @!P0 BRA `(.L_x_278) ;  /* 0x0000000000288947 */ /* 0x018fea0003800000 */
[----:B------:R-:W3:Y:S02]  /*9740*/  LDC R6, c[0x0][0x64c] ;  /* 0x00019300ff067b82 */ /* 0x000ee40000000800 */
[----:B---3--:R-:W-:-:S05]  /*9750*/  IADD3 R11, P0, R21, R6, RZ ;  /* 0x00000006150b7210 */ /* 0x008fca0007f1e0ff */
        /* <DEDUP_REMOVED lines=8> */
.L_x_278:
[----:B------:R-:W-:Y:S01]  /*97e0*/  ISETP.NE.AND P0, PT, R2, 0x1, PT ;  /* 0x000000010200780c */ /* 0x000fe20003f05270 */
[----:B--2---:R-:W-:Y:S01]  /*97f0*/  VIADD R9, R23, 0xffffffff ;  /* 0xffffffff17097836 */ /* 0x004fe20000000000 */
[----:B-1----:R-:W-:Y:S01]  /*9800*/  SHF.R.U64 R7, R6, R28, R7 ;  /* 0x0000001c06077219 */ /* 0x002fe20000001207 */
[----:B------:R-:W-:Y:S01]  /*9810*/  IMAD.MOV R20, RZ, RZ, -R20 ;  /* 0x000000ffff147224 */ /* 0x000fe200078e0a14 */
[----:B------:R-:W-:Y:S02]  /*9820*/  LOP3.LUT R6, R15, R30, RZ, 0xc0, !PT ;  /* 0x0000001e0f067212 */ /* 0x000fe400078ec0ff */
[----:B------:R-:W-:Y:S01]  /*9830*/  LOP3.LUT R12, R12, R9, RZ, 0xc0, !PT ;  /* 0x000000090c0c7212 */ /* 0x000fe200078ec0ff */
[----:B------:R-:W-:Y:S02]  /*9840*/  IMAD.MOV R8, RZ, RZ, -R7 ;  /* 0x000000ffff087224 */ /* 0x000fe400078e0a07 */
[----:B------:R-:W-:Y:S02]  /*9850*/  IMAD R6, R24, R7, R6 ;  /* 0x0000000718067224 */ /* 0x000fe400078e0206 */
[----:B------:R-:W-:-:S02]  /*9860*/  IMAD.MOV.U32 R9, RZ, RZ, 0x1 ;  /* 0x00000001ff097424 */ /* 0x000fc400078e00ff */
[----:B------:R-:W-:Y:S02]  /*9870*/  @P0 IMAD R25, R22, R20, R5 ;  /* 0x0000001416190224 */ /* 0x000fe400078e0205 */
[----:B0-----:R-:W-:Y:S02]  /*9880*/  IMAD R5, R8, R29, R21 ;  /* 0x0000001d08057224 */ /* 0x001fe400078e0215 */
[----:B------:R-:W-:Y:S02]  /*9890*/  IMAD R13, R6, R31, R25 ;  /* 0x0000001f060d7224 */ /* 0x000fe400078e0219 */
[----:B------:R-:W-:Y:S02]  /*98a0*/  IMAD R6, R5, R23, R12 ;  /* 0x0000001705067224 */ /* 0x000fe400078e020c */
[----:B------:R-:W-:-:S03]  /*98b0*/  IMAD.MOV.U32 R8, RZ, RZ, R14 ;  /* 0x000000ffff087224 */ /* 0x000fc600078e000e */
[----:B------:R-:W-:Y:S02]  /*98c0*/  SEL R21, R6, R13, !P0 ;  /* 0x0000000d06157207 */ /* 0x000fe40004000000 */
[----:B------:R-:W-:-:S07]  /*98d0*/  SEL R13, R13, R6, !P0 ;  /* 0x000000060d0d7207 */ /* 0x000fce0004000000 */
.L_x_276:
[----:B------:R-:W-:-:S08]  /*98e0*/  NOP ;  /* 0x0000000000007918 */ /* 0x000fd00000000000 */
[----:B------:R-:W0:-:S00]  /*98f0*/  USETMAXREG.DEALLOC.CTAPOOL 0x28 ;  /* 0x00000028000079c8 */ /* 0x000e0000080e0500 */
[----:B0-----:R-:W-:-:S13]  /*9900*/  ISETP.NE.AND P0, PT, R0, RZ, PT ;  /* 0x000000ff0000720c */ /* 0x001fda0003f05270 */
[----:B------:R-:W-:Y:S05]  /*9910*/  @P0 EXIT ;  /* 0x000000000000094d */ /* 0x000fea0003800000 */
[----:B------:R-:W-:Y:S01]  /*9920*/  LOP3.LUT P0, RZ, R9, 0xff, RZ, 0xc0, !PT ;  /* 0x000000ff09ff7812 */ /* 0x000fe2000780c0ff */
[----:B------:R-:W-:Y:S02]  /*9930*/  IMAD.MOV.U32 R0, RZ, RZ, 0x1 ;  /* 0x00000001ff007424 */ /* 0x000fe400078e00ff */
[----:B------:R-:W-:-:S10]  /*9940*/  IMAD.MOV.U32 R20, RZ, RZ, RZ ;  /* 0x000000ffff147224 */ /* 0x000fd400078e00ff */
[----:B------:R-:W-:Y:S05]  /*9950*/  @!P0 BRA `(.L_x_279) ;  /* 0x0000000c00208947 */ /* 0x000fea0003800000 */
[----:B------:R-:W0:Y:S01]  /*9960*/  LDC R0, c[0x0][0x28c] ;  /* 0x0000a300ff007b82 */ /* 0x000e220000000800 */
[----:B------:R-:W-:Y:S01]  /*9970*/  LOP3.LUT P0, RZ, R3, 0x1f, RZ, 0xc0, !PT ;  /* 0x0000001f03ff7812 */ /* 0x000fe2000780c0ff */
[----:B------:R-:W-:Y:S01]  /*9980*/  ULDC UR5, c[0x0][0x658] ;  /* 0x0001960000057ab9 */ /* 0x000fe20000000800 */
[----:B------:R-:W-:Y:S01]  /*9990*/  UMOV UR6, 0xffffffff ;  /* 0xffffffff00067882 */ /* 0x000fe20000000000 */
[----:B------:R-:W-:Y:S01]  /*99a0*/  BSSY B0, `(.L_x_279) ;  /* 0x00000c3000007945 */ /* 0x000fe20003800000 */
[----:B------:R-:W-:Y:S01]  /*99b0*/  USHF.L.U32 UR6, UR6, UR5, URZ ;  /* 0x0000000506067299 */ /* 0x000fe2000800063f */
[C---:B------:R-:W-:Y:S01]  /*99c0*/  ISETP.NE.AND P2, PT, R4.reuse, RZ, PT ;  /* 0x000000ff0400720c */ /* 0x040fe20003f45270 */
[----:B------:R-:W-:Y:S01]  /*99d0*/  IMAD.MOV.U32 R12, RZ, RZ, 0x1 ;  /* 0x00000001ff0c7424 */ /* 0x000fe200078e00ff */
[----:B------:R-:W-:Y:S01]  /*99e0*/  ISETP.NE.OR P0, PT, R4, RZ, !P0 ;  /* 0x000000ff0400720c */ /* 0x000fe20004705670 */
[----:B------:R-:W-:Y:S01]  /*99f0*/  IMAD.MOV.U32 R20, RZ, RZ, RZ ;  /* 0x000000ffff147224 */ /* 0x000fe200078e00ff */
[----:B------:R-:W-:Y:S01]  /*9a00*/  LOP3.LUT R11, R18, 0x2, RZ, 0xfc, !PT ;  /* 0x00000002120b7812 */ /* 0x000fe200078efcff */
[----:B------:R-:W-:Y:S01]  /*9a10*/  ULDC UR4, c[0x0][0x600] ;  /* 0x0001800000047ab9 */ /* 0x000fe20000000800 */
[----:B------:R-:W-:Y:S01]  /*9a20*/  UMOV UR7, 0x1 ;  /* 0x0000000100077882 */ /* 0x000fe20000000000 */
[----:B------:R-:W-:-:S02]  /*9a30*/  UIADD3 UR15, UR4, -0x1, URZ ;  /* 0xffffffff040f7890 */ /* 0x000fc4000fffe03f */
[----:B------:R-:W-:Y:S02]  /*9a40*/  USHF.L.U32 UR17, UR7, UR5, URZ ;  /* 0x0000000507117299 */ /* 0x000fe4000800063f */
[----:B------:R-:W-:Y:S01]  /*9a50*/  ULOP3.LUT UR16, URZ, UR6, URZ, 0x33, !UPT ;  /* 0x000000063f107292 */ /* 0x000fe2000f8e333f */
[----:B------:R-:W-:Y:S01]  /*9a60*/  ULDC.64 UR20, c[0x0][0x198] ;  /* 0x0000660000147ab9 */ /* 0x000fe20000000a00 */
[----:B0-----:R-:W-:-:S05]  /*9a70*/  VIADD R0, R0, 0x1f ;  /* 0x0000001f00007836 */ /* 0x001fca0000000000 */
[----:B------:R-:W-:-:S04]  /*9a80*/  SHF.R.S32.HI R3, RZ, 0x1f, R0 ;  /* 0x0000001fff037819 */ /* 0x000fc80000011400 */
[----:B------:R-:W-:Y:S01]  /*9a90*/  LEA.HI R3, R3, R0, RZ, 0x5 ;  /* 0x0000000003037211 */ /* 0x000fe200078f28ff */
[----:B------:R-:W-:-:S03]  /*9aa0*/  IMAD.MOV.U32 R0, RZ, RZ, 0x1 ;  /* 0x00000001ff007424 */ /* 0x000fc600078e00ff */
[----:B------:R-:W-:-:S05]  /*9ab0*/  SHF.R.S32.HI R3, RZ, 0x5, R3 ;  /* 0x00000005ff037819 */ /* 0x000fca0000011403 */
[----:B------:R-:W-:-:S07]  /*9ac0*/  VIADD R10, R3, 0x1 ;  /* 0x00000001030a7836 */ /* 0x000fce0000000000 */
.L_x_291:
[----:B------:R-:W-:-:S03]  /*9ad0*/  UMOV UR4, 0xffffffff ;  /* 0xffffffff00047882 */ /* 0x000fc60000000000 */
[----:B------:R-:W-:Y:S05]  /*9ae0*/  BRA.DIV UR4, `(.L_x_280) ;  /* 0x0000001604c07947 */ /* 0x000fea000b800000 */
[----:B------:R-:W-:-:S13]  /*9af0*/  ELECT P6, URZ, PT ;  /* 0x00000000003f782f */ /* 0x000fda00038c0000 */
.L_x_317:
[----:B------:R-:W0:Y:S01]  /*9b00*/  LDC R4, c[0x0][0x28c] ;  /* 0x0000a300ff047b82 */ /* 0x000e220000000800 */
[----:B------:R-:W-:Y:S01]  /*9b10*/  BSSY B1, `(.L_x_281) ;  /* 0x0000037000017945 */ /* 0x000fe20003800000 */
[----:B0-----:R-:W-:-:S13]  /*9b20*/  ISETP.LT.OR P6, PT, R4, 0x1, !P6 ;  /* 0x000000010400780c */ /* 0x001fda00077c1670 */
[----:B------:R-:W-:Y:S05]  /*9b30*/  @P6 BRA `(.L_x_282) ;  /* 0x0000000000d06947 */ /* 0x000fea0003800000 */
[----:B------:R-:W-:Y:S02]  /*9b40*/  IMAD R21, R21, 0xf0, RZ ;  /* 0x000000f015157824 */ /* 0x000fe400078e02ff */
[----:B------:R-:W-:Y:S02]  /*9b50*/  IMAD.SHL.U32 R13, R13, 0x80, RZ ;  /* 0x000000800d0d7824 */ /* 0x000fe400078e00ff */
[----:B------:R-:W-:Y:S02]  /*9b60*/  IMAD.MOV.U32 R22, RZ, RZ, RZ ;  /* 0x000000ffff167224 */ /* 0x000fe400078e00ff */
[----:B------:R-:W-:Y:S02]  /*9b70*/  IMAD.MOV.U32 R4, RZ, RZ, R10 ;  /* 0x000000ffff047224 */ /* 0x000fe400078e000a */
[----:B------:R-:W-:Y:S02]  /*9b80*/  IMAD.MOV.U32 R5, RZ, RZ, R0 ;  /* 0x000000ffff057224 */ /* 0x000fe400078e0000 */
[----:B------:R-:W-:-:S07]  /*9b90*/  IMAD.MOV.U32 R6, RZ, RZ, R20 ;  /* 0x000000ffff067224 */ /* 0x000fce00078e0014 */
.L_x_286:
[----:B------:R-:W0:Y:S01]  /*9ba0*/  S2R R14, SR_CgaCtaId ;  /* 0x00000000000e7919 */ /* 0x000e220000008800 */
[----:B------:R-:W-:Y:S01]  /*9bb0*/  MOV R7, 0x400 ;  /* 0x0000040000077802 */ /* 0x000fe20000000f00 */
[----:B------:R-:W1:Y:S03]  /*9bc0*/  @!P2 LDC R9, c[0x0][0x500] ;  /* 0x00014000ff09ab82 */ /* 0x000e660000000800 */
[----:B0-----:R-:W-:Y:S02]  /*9bd0*/  LEA R15, R14, R7, 0x18 ;  /* 0x000000070e0f7211 */ /* 0x001fe400078ec0ff */
[----:B------:R-:W-:-:S03]  /*9be0*/  SHF.L.U32 R7, R5, 0x1f, RZ ;  /* 0x0000001f05077819 */ /* 0x000fc600000006ff */
[----:B------:R-:W-:-:S04]  /*9bf0*/  IMAD R14, R6, 0x8, R15 ;  /* 0x00000008060e7824 */ /* 0x000fc800078e020f */
[----:B------:R-:W0:Y:S02]  /*9c00*/  SYNCS.PHASECHK.TRANS64.TRYWAIT P1, [R14+URZ+0x98], R7 ;  /* 0x000098070e0075a7 */ /* 0x000e24000802017f */
[----:B01----:R-:W-:Y:S05]  /*9c10*/  @!P1 BRA `(.L_x_283) ;  /* 0x0000001400949947 */ /* 0x003fea0003800000 */
.L_x_318:
[----:B0-----:R-:W-:Y:S01]  /*9c20*/  PRMT R7, R11, 0x9910, RZ ;  /* 0x000099100b077816 */ /* 0x001fe200000000ff */
[----:B------:R0:W-:Y:S03]  /*9c30*/  @!P2 SYNCS.ARRIVE.TRANS64 RZ, [R14+URZ], R9 ;  /* 0x000000090effa9a7 */ /* 0x0001e6000800003f */
[----:B------:R-:W-:-:S13]  /*9c40*/  ISETP.NE.AND P1, PT, R7, 0x2, PT ;  /* 0x000000020700780c */ /* 0x000fda0003f25270 */
[----:B0-----:R-:W-:Y:S05]  /*9c50*/  @P1 BRA `(.L_x_284) ;  /* 0x0000000000041947 */ /* 0x001fea0003800000 */
[----:B------:R-:W-:Y:S01]  /*9c60*/  BPT.TRAP 0x1 ;  /* 0x000000040000795c */ /* 0x000fe20000300000 */
.L_x_284:
[----:B------:R-:W-:Y:S05]  /*9c70*/  @P0 BRA `(.L_x_285) ;  /* 0x0000000000040947 */ /* 0x000fea0003800000 */
[----:B------:R-:W-:Y:S01]  /*9c80*/  BPT.TRAP 0x1 ;  /* 0x000000040000795c */ /* 0x000fe20000300000 */
.L_x_285:
[--C-:B------:R-:W-:Y:S01]  /*9c90*/  IMAD R7, R6, 0x1000, R15.reuse ;  /* 0x0000100006077824 */ /* 0x100fe200078e020f */
[----:B------:R-:W-:Y:S01]  /*9ca0*/  R2UR UR9, R14 ;  /* 0x000000000e0972ca */ /* 0x000fe200000e0000 */
[----:B------:R-:W-:Y:S01]  /*9cb0*/  IMAD R15, R6, 0x1e00, R15 ;  /* 0x00001e00060f7824 */ /* 0x000fe200078e020f */
[----:B------:R-:W-:Y:S01]  /*9cc0*/  UIADD3 UR4, UP0, UR20, 0xf0, URZ ;  /* 0x000000f014047890 */ /* 0x000fe2000ff1e03f */
[----:B------:R-:W-:Y:S01]  /*9cd0*/  VIADD R4, R4, 0xffffffff ;  /* 0xffffffff04047836 */ /* 0x000fe20000000000 */
[----:B------:R-:W-:Y:S01]  /*9ce0*/  R2UR UR5, R7 ;  /* 0x00000000070572ca */ /* 0x000fe200000e0000 */
[----:B------:R-:W-:Y:S01]  /*9cf0*/  UIADD3 UR22, UP1, UR20, 0x1f0, URZ ;  /* 0x000001f014167890 */ /* 0x000fe2000ff3e03f */
[----:B------:R-:W-:Y:S01]  /*9d00*/  R2UR UR8, R15 ;  /* 0x000000000f0872ca */ /* 0x000fe200000e0000 */
[----:B------:R-:W-:Y:S01]  /*9d10*/  VIADD R6, R6, 0x1 ;  /* 0x0000000106067836 */ /* 0x000fe20000000000 */
[----:B------:R-:W-:Y:S01]  /*9d20*/  R2UR UR11, R13 ;  /* 0x000000000d0b72ca */ /* 0x000fe200000e0000 */
[----:B------:R-:W-:Y:S01]  /*9d30*/  UIADD3.X UR23, URZ, UR21, URZ, UP1, !UPT ;  /* 0x000000153f177290 */ /* 0x000fe20008ffe43f */
[----:B------:R-:W-:Y:S01]  /*9d40*/  R2UR UR10, R22 ;  /* 0x00000000160a72ca */ /* 0x000fe200000e0000 */
[----:B------:R-:W-:Y:S01]  /*9d50*/  UMOV UR6, 0x0 ;  /* 0x0000000000067882 */ /* 0x000fe20000000000 */
[----:B------:R-:W-:Y:S01]  /*9d60*/  R2UR UR12, R8 ;  /* 0x00000000080c72ca */ /* 0x000fe200000e0000 */
[----:B------:R-:W-:Y:S01]  /*9d70*/  UMOV UR7, 0x10000000 ;  /* 0x1000000000077882 */ /* 0x000fe20000000000 */
[----:B------:R-:W-:Y:S01]  /*9d80*/  R2UR UR18, R21 ;  /* 0x00000000151272ca */ /* 0x000fe200000e0000 */
[----:B------:R-:W-:Y:S01]  /*9d90*/  VIADD R22, R22, 0x20 ;  /* 0x0000002016167836 */ /* 0x000fe20000000000 */
[----:B------:R-:W-:Y:S01]  /*9da0*/  ISETP.GT.AND P3, PT, R4, 0x1, PT ;  /* 0x000000010400780c */ /* 0x000fe20003f64270 */
[----:B------:R-:W-:Y:S01]  /*9db0*/  UIADD3 UR13, UR5, 0x200, URZ ;  /* 0x00000200050d7890 */ /* 0x000fe2000fffe03f */
[----:B------:R-:W-:Y:S01]  /*9dc0*/  ISETP.NE.AND P1, PT, R6, 0x13, PT ;  /* 0x000000130600780c */ /* 0x000fe20003f25270 */
[----:B------:R-:W-:-:S02]  /*9dd0*/  UIADD3.X UR5, URZ, UR21, URZ, UP0, !UPT ;  /* 0x000000153f057290 */ /* 0x000fc400087fe43f */
[----:B------:R-:W-:Y:S01]  /*9de0*/  UIADD3 UR14, UR8, 0x13200, URZ ;  /* 0x00013200080e7890 */ /* 0x000fe2000fffe03f */
[----:B------:R-:W-:Y:S02]  /*9df0*/  SEL R14, RZ, 0x1, P1 ;  /* 0x00000001ff0e7807 */ /* 0x000fe40000800000 */
[----:B------:R-:W-:Y:S01]  /*9e00*/  UMOV UR8, UR13 ;  /* 0x0000000d00087c82 */ /* 0x000fe20008000000 */
[----:B------:R-:W-:Y:S02]  /*9e10*/  SEL R6, R6, RZ, P1 ;  /* 0x000000ff06067207 */ /* 0x000fe40000800000 */
[----:B------:R-:W-:Y:S01]  /*9e20*/  LOP3.LUT R5, R5, R14, RZ, 0x3c, !PT ;  /* 0x0000000e05057212 */ /* 0x000fe200078e3cff */
[----:B------:R0:W-:Y:S02]  /*9e30*/  UTMALDG.3D [UR8], [UR4], desc[UR6] ;  /* 0x00000608040075b4 */ /* 0x0001e40008011000 */
[----:B0-----:R-:W-:Y:S01]  /*9e40*/  UMOV UR8, UR14 ;  /* 0x0000000e00087c82 */ /* 0x001fe20008000000 */
[----:B------:R-:W-:-:S02]  /*9e50*/  UMOV UR11, UR18 ;  /* 0x00000012000b7c82 */ /* 0x000fc40008000000 */
[----:B------:R0:W-:Y:S02]  /*9e60*/  UTMALDG.3D [UR8], [UR22], desc[UR6] ;  /* 0x00000608160075b4 */ /* 0x0001e40008011000 */
[----:B0-----:R-:W-:Y:S05]  /*9e70*/  @P3 BRA `(.L_x_286) ;  /* 0xfffffffc00483947 */ /* 0x001fea000383ffff */
.L_x_282:
[----:B------:R-:W-:Y:S05]  /*9e80*/  BSYNC B1 ;  /* 0x0000000000017941 */ /* 0x000fea0003800000 */
.L_x_281:
[----:B------:R-:W-:Y:S01]  /*9e90*/  LOP3.LUT P4, RZ, R12, 0xff, RZ, 0xc0, !PT ;  /* 0x000000ff0cff7812 */ /* 0x000fe2000788c0ff */
[----:B------:R-:W-:Y:S01]  /*9ea0*/  IMAD.IADD R20, R3, 0x1, R20 ;  /* 0x0000000103147824 */ /* 0x000fe200078e0214 */
[----:B------:R-:W-:Y:S01]  /*9eb0*/  R2UR UR6, R19 ;  /* 0x00000000130672ca */ /* 0x000fe200000e0000 */
[----:B------:R-:W-:Y:S01]  /*9ec0*/  ULDC.64 UR4, c[0x0][0x650] ;  /* 0x0001940000047ab9 */ /* 0x000fe20000000a00 */
[C---:B------:R-:W-:Y:S01]  /*9ed0*/  ISETP.GE.U32.AND P3, PT, R3.reuse, 0x13, PT ;  /* 0x000000130300780c */ /* 0x040fe20003f66070 */
[C---:B------:R-:W-:Y:S01]  /*9ee0*/  IMAD.WIDE.U32 R4, R20.reuse, -0x50d79435, RZ ;  /* 0xaf286bcb14047825 */ /* 0x040fe200078e00ff */
[C---:B------:R-:W-:Y:S01]  /*9ef0*/  ISETP.GT.U32.AND P1, PT, R20.reuse, 0x12, PT ;  /* 0x000000121400780c */ /* 0x040fe20003f24070 */
[----:B------:R-:W-:Y:S01]  /*9f00*/  BSSY B1, `(.L_x_287) ;  /* 0x000006a000017945 */ /* 0x000fe20003800000 */
[----:B------:R-:W-:Y:S01]  /*9f10*/  PRMT R12, RZ, 0x7610, R12 ;  /* 0x00007610ff0c7816 */ /* 0x000fe2000000000c */
[----:B------:R-:W-:Y:S01]  /*9f20*/  IMAD.IADD R4, R20, 0x1, -R5 ;  /* 0x0000000114047824 */ /* 0x000fe200078e0a05 */
[----:B------:R-:W-:Y:S01]  /*9f30*/  ISETP.LT.U32.AND P1, PT, R3, 0x13, P1 ;  /* 0x000000130300780c */ /* 0x000fe20000f21070 */
[----:B------:R-:W-:-:S02]  /*9f40*/  IMAD.MOV.U32 R13, RZ, RZ, -0x1 ;  /* 0xffffffffff0d7424 */ /* 0x000fc400078e00ff */
[----:B------:R-:W0:Y:S01]  /*9f50*/  @P4 S2R R7, SR_CgaCtaId ;  /* 0x0000000000074919 */ /* 0x000e220000008800 */
[----:B------:R-:W-:Y:S01]  /*9f60*/  @P4 MOV R6, 0x400 ;  /* 0x0000040000064802 */ /* 0x000fe20000000f00 */
[----:B------:R-:W-:Y:S01]  /*9f70*/  IMAD.MOV.U32 R21, RZ, RZ, -0x1 ;  /* 0xffffffffff157424 */ /* 0x000fe200078e00ff */
[----:B------:R-:W-:Y:S01]  /*9f80*/  LEA.HI R4, R4, R5, RZ, 0x1f ;  /* 0x0000000504047211 */ /* 0x000fe200078ff8ff */
[----:B------:R-:W-:-:S03]  /*9f90*/  IMAD.MOV.U32 R8, RZ, RZ, -0x1 ;  /* 0xffffffffff087424 */ /* 0x000fc600078e00ff */
[--C-:B------:R-:W-:Y:S02]  /*9fa0*/  SHF.R.U32.HI R5, RZ, 0x4, R4.reuse ;  /* 0x00000004ff057819 */ /* 0x100fe40000011604 */
[----:B------:R-:W-:-:S03]  /*9fb0*/  PRMT R4, RZ, 0x7610, R4 ;  /* 0x00007610ff047816 */ /* 0x000fc60000000004 */
[----:B------:R-:W-:Y:S01]  /*9fc0*/  IMAD R20, R5, -0x13, R20 ;  /* 0xffffffed05147824 */ /* 0x000fe200078e0214 */
[----:B0-----:R-:W-:Y:S02]  /*9fd0*/  @P4 LEA R6, R7, R6, 0x18 ;  /* 0x0000000607064211 */ /* 0x001fe400078ec0ff */
[----:B------:R-:W-:Y:S02]  /*9fe0*/  SEL R7, RZ, 0x1, !P1 ;  /* 0x00000001ff077807 */ /* 0x000fe40004800000 */
[----:B------:R-:W-:Y:S01]  /*9ff0*/  IADD3 R16, P1, R16, UR60, RZ ;  /* 0x0000003c10107c10 */ /* 0x000fe2000ff3e0ff */
[----:B------:R0:W-:Y:S01]  /*a000*/  @P4 SYNCS.ARRIVE.TRANS64.A1T0 RZ, [R6+URZ+0x148], RZ ;  /* 0x000148ff06ff49a7 */ /* 0x0001e2000810003f */
[----:B------:R-:W-:Y:S02]  /*a010*/  LOP3.LUT R0, R0, R7, RZ, 0x3c, !PT ;  /* 0x0000000700007212 */ /* 0x000fe400078e3cff */
[----:B------:R-:W-:Y:S02]  /*a020*/  IADD3.X R17, R17, UR6, RZ, P1, !PT ;  /* 0x0000000611117c10 */ /* 0x000fe40008ffe4ff */
[----:B------:R-:W-:-:S02]  /*a030*/  ISETP.GE.U32.AND P1, PT, R16, UR4, PT ;  /* 0x0000000410007c0c */ /* 0x000fc4000bf26070 */
[----:B------:R-:W-:Y:S02]  /*a040*/  @P3 LOP3.LUT R0, R0, 0x1, R5, 0x78, !PT ;  /* 0x0000000100003812 */ /* 0x000fe400078e7805 */
[----:B------:R-:W-:-:S13]  /*a050*/  ISETP.GE.U32.AND.EX P1, PT, R17, UR5, PT, P1 ;  /* 0x0000000511007c0c */ /* 0x000fda000bf26110 */
[----:B0-----:R-:W-:Y:S05]  /*a060*/  @P1 BRA `(.L_x_288) ;  /* 0x00000004004c1947 */ /* 0x001fea0003800000 */
[----:B------:R-:W-:Y:S01]  /*a070*/  ULDC.64 UR4, c[0x0][0x628] ;  /* 0x00018a0000047ab9 */ /* 0x000fe20000000a00 */
[----:B------:R-:W0:Y:S01]  /*a080*/  S2R R15, SR_CTAID.X ;  /* 0x00000000000f7919 */ /* 0x000e220000002500 */
[----:B------:R-:W-:Y:S01]  /*a090*/  ISETP.NE.U32.AND P1, PT, RZ, UR4, PT ;  /* 0x00000004ff007c0c */ /* 0x000fe2000bf25070 */
[----:B------:R-:W-:Y:S01]  /*a0a0*/  ULDC UR7, c[0x0][0x630] ;  /* 0x00018c0000077ab9 */ /* 0x000fe20000000800 */
[----:B------:R-:W-:Y:S01]  /*a0b0*/  IMAD.MOV.U32 R4, RZ, RZ, R16 ;  /* 0x000000ffff047224 */ /* 0x000fe200078e0010 */
[----:B------:R-:W1:Y:S01]  /*a0c0*/  S2R R13, SR_CTAID.Y ;  /* 0x00000000000d7919 */ /* 0x000e620000002600 */
[----:B------:R-:W-:Y:S01]  /*a0d0*/  ISETP.NE.AND.EX P1, PT, RZ, UR5, PT, P1 ;  /* 0x00000005ff007c0c */ /* 0x000fe2000bf25310 */
[----:B------:R-:W-:-:S12]  /*a0e0*/  IMAD.MOV.U32 R5, RZ, RZ, R17 ;  /* 0x000000ffff057224 */ /* 0x000fd800078e0011 */
[----:B------:R-:W-:Y:S05]  /*a0f0*/  @!P1 BRA `(.L_x_289) ;  /* 0x0000000000289947 */ /* 0x000fea0003800000 */
[----:B------:R-:W-:Y:S02]  /*a100*/  ULDC UR6, c[0x0][0x634] ;  /* 0x00018d0000067ab9 */ /* 0x000fe40000000800 */
[----:B------:R-:W-:-:S05]  /*a110*/  IADD3 R9, P1, R16, UR6, RZ ;  /* 0x0000000610097c10 */ /* 0x000fca000ff3e0ff */
[----:B------:R-:W-:-:S04]  /*a120*/  IMAD.X R21, RZ, RZ, R17, P1 ;  /* 0x000000ffff157224 */ /* 0x000fc800008e0611 */
[----:B------:R-:W-:-:S04]  /*a130*/  IMAD.WIDE.U32 R6, R21, UR4, RZ ;  /* 0x0000000415067c25 */ /* 0x000fc8000f8e00ff */
[----:B------:R-:W-:-:S04]  /*a140*/  IMAD.WIDE.U32 R6, P1, R9, UR5, R6 ;  /* 0x0000000509067c25 */ /* 0x000fc8000f820006 */
[----:B------:R-:W-:-:S04]  /*a150*/  IMAD.WIDE.U32 R8, R9, UR4, RZ ;  /* 0x0000000409087c25 */ /* 0x000fc8000f8e00ff */
[----:B------:R-:W-:Y:S01]  /*a160*/  IMAD.X R5, RZ, RZ, RZ, P1 ;  /* 0x000000ffff057224 */ /* 0x000fe200008e06ff */
[----:B------:R-:W-:Y:S01]  /*a170*/  IADD3 RZ, P1, R9, R6, RZ ;  /* 0x0000000609ff7210 */ /* 0x000fe20007f3e0ff */
[----:B------:R-:W-:-:S04]  /*a180*/  IMAD.MOV.U32 R4, RZ, RZ, R7 ;  /* 0x000000ffff047224 */ /* 0x000fc800078e0007 */
[----:B------:R-:W-:-:S08]  /*a190*/  IMAD.WIDE.U32.X R4, R21, UR5, R4, P1 ;  /* 0x0000000515047c25 */ /* 0x000fd000088e0404 */
.L_x_289:
[--C-:B------:R-:W-:Y:S01]  /*a1a0*/  SHF.R.U64 R8, R4, UR7, R5.reuse ;  /* 0x0000000704087c19 */ /* 0x100fe20008001205 */
[----:B------:R-:W-:Y:S01]  /*a1b0*/  ULDC.64 UR4, c[0x0][0x620] ;  /* 0x0001880000047ab9 */ /* 0x000fe20000000a00 */
[----:B------:R-:W-:Y:S01]  /*a1c0*/  SHF.R.U32.HI R4, RZ, UR7, R5 ;  /* 0x00000007ff047c19 */ /* 0x000fe20008011605 */
[----:B------:R-:W2:Y:S01]  /*a1d0*/  LDC R24, c[0x0][0x144] ;  /* 0x00005100ff187b82 */ /* 0x000ea20000000800 */
[----:B------:R-:W-:Y:S01]  /*a1e0*/  IADD3 R7, P1, RZ, -R8, RZ ;  /* 0x80000008ff077210 */ /* 0x000fe20007f3e0ff */
[----:B------:R-:W-:Y:S01]  /*a1f0*/  ULDC.64 UR8, c[0x0][0x640] ;  /* 0x0001900000087ab9 */ /* 0x000fe20000000a00 */
[----:B0-----:R-:W-:Y:S01]  /*a200*/  I2FP.F32.U32 R9, R15 ;  /* 0x0000000f00097245 */ /* 0x001fe20000201000 */
[----:B------:R-:W-:Y:S02]  /*a210*/  ULDC UR6, c[0x0][0x608] ;  /* 0x0001820000067ab9 */ /* 0x000fe40000000800 */
[----:B------:R-:W-:Y:S01]  /*a220*/  IMAD.X R4, RZ, RZ, ~R4, P1 ;  /* 0x000000ffff047224 */ /* 0x000fe200008e0e04 */
[----:B------:R-:W-:Y:S01]  /*a230*/  ISETP.NE.U32.AND P1, PT, RZ, UR8, PT ;  /* 0x00000008ff007c0c */ /* 0x000fe2000bf25070 */
[----:B------:R-:W0:Y:S02]  /*a240*/  LDC R14, c[0x0][0x148] ;  /* 0x00005200ff0e7b82 */ /* 0x000e240000000800 */
[----:B------:R-:W-:Y:S01]  /*a250*/  IMAD R6, R4, UR4, RZ ;  /* 0x0000000404067c24 */ /* 0x000fe2000f8e02ff */
[----:B------:R-:W-:Y:S01]  /*a260*/  ISETP.NE.AND.EX P1, PT, RZ, UR9, PT, P1 ;  /* 0x00000009ff007c0c */ /* 0x000fe2000bf25310 */
[----:B------:R-:W-:Y:S01]  /*a270*/  IMAD.WIDE.U32 R4, R7, UR4, R16 ;  /* 0x0000000407047c25 */ /* 0x000fe2000f8e0010 */
[----:B------:R-:W-:-:S03]  /*a280*/  ULDC UR4, c[0x0][0x150] ;  /* 0x0000540000047ab9 */ /* 0x000fc60000000800 */
[----:B------:R-:W-:Y:S02]  /*a290*/  IMAD R7, R7, UR5, R6 ;  /* 0x0000000507077c24 */ /* 0x000fe4000f8e0206 */
[----:B------:R-:W-:Y:S01]  /*a2a0*/  FMUL R6, R9, UR4 ;  /* 0x0000000409067c20 */ /* 0x000fe20008400000 */
[----:B------:R-:W-:Y:S01]  /*a2b0*/  ULDC UR4, c[0x0][0x618] ;  /* 0x0001860000047ab9 */ /* 0x000fe20000000800 */
[----:B------:R-:W-:Y:S01]  /*a2c0*/  ULDC UR5, c[0x0][0x154] ;  /* 0x0000550000057ab9 */ /* 0x000fe20000000800 */
[----:B------:R-:W-:-:S03]  /*a2d0*/  IMAD.IADD R5, R5, 0x1, R7 ;  /* 0x0000000105057824 */ /* 0x000fc600078e0207 */
[----:B------:R-:W3:Y:S02]  /*a2e0*/  F2I.U32.TRUNC.NTZ R6, R6 ;  /* 0x0000000600067305 */ /* 0x000ee4000020f000 */
[----:B------:R-:W-:Y:S02]  /*a2f0*/  SHF.R.U64 R9, R4, UR4, R5 ;  /* 0x0000000404097c19 */ /* 0x000fe40008001205 */
[----:B-1----:R-:W-:-:S05]  /*a300*/  I2FP.F32.U32 R4, R13 ;  /* 0x0000000d00047245 */ /* 0x002fca0000201000 */
[----:B------:R-:W-:Y:S01]  /*a310*/  FMUL R23, R4, UR5 ;  /* 0x0000000504177c20 */ /* 0x000fe20008400000 */
[----:B------:R-:W-:Y:S01]  /*a320*/  SHF.R.U32.HI R4, RZ, UR4, R5 ;  /* 0x00000004ff047c19 */ /* 0x000fe20008011605 */
[----:B------:R-:W-:-:S03]  /*a330*/  ULDC UR4, c[0x0][0x658] ;  /* 0x0001960000047ab9 */ /* 0x000fc60000000800 */
[--C-:B------:R-:W-:Y:S01]  /*a340*/  SHF.R.U64 R22, R9, UR6, R4.reuse ;  /* 0x0000000609167c19 */ /* 0x100fe20008001204 */
[----:B------:R-:W1:Y:S01]  /*a350*/  F2I.U32.TRUNC.NTZ R23, R23 ;  /* 0x0000001700177305 */ /* 0x000e62000020f000 */
[----:B------:R-:W-:Y:S01]  /*a360*/  SHF.R.U32.HI R5, RZ, UR6, R4 ;  /* 0x00000006ff057c19 */ /* 0x000fe20008011604 */
[----:B---3--:R-:W-:-:S03]  /*a370*/  IMAD.MOV R6, RZ, RZ, -R6 ;  /* 0x000000ffff067224 */ /* 0x008fc600078e0a06 */
[----:B------:R-:W-:Y:S01]  /*a380*/  SHF.R.U64 R21, R22, UR4, R5 ;  /* 0x0000000416157c19 */ /* 0x000fe20008001205 */
[----:B--2---:R-:W-:Y:S01]  /*a390*/  IMAD R15, R24, R6, R15 ;  /* 0x00000006180f7224 */ /* 0x004fe200078e020f */
[----:B------:R-:W-:-:S03]  /*a3a0*/  SHF.R.U32.HI R25, RZ, UR4, R5 ;  /* 0x00000004ff197c19 */ /* 0x000fc60008011605 */
[----:B------:R-:W-:Y:S02]  /*a3b0*/  IMAD.MOV.U32 R4, RZ, RZ, R21 ;  /* 0x000000ffff047224 */ /* 0x000fe400078e0015 */
[----:B------:R-:W-:Y:S01]  /*a3c0*/  IMAD.MOV.U32 R5, RZ, RZ, R25 ;  /* 0x000000ffff057224 */ /* 0x000fe200078e0019 */
[----:B-1----:R-:W-:Y:S06]  /*a3d0*/  @!P1 BRA `(.L_x_290) ;  /* 0x0000000000289947 */ /* 0x002fec0003800000 */
[----:B------:R-:W-:Y:S02]  /*a3e0*/  ULDC UR4, c[0x0][0x64c] ;  /* 0x0001930000047ab9 */ /* 0x000fe40000000800 */
[----:B------:R-:W-:-:S05]  /*a3f0*/  IADD3 R5, P1, R21, UR4, RZ ;  /* 0x0000000415057c10 */ /* 0x000fca000ff3e0ff */
[----:B------:R-:W-:-:S04]  /*a400*/  IMAD.X R25, RZ, RZ, R25, P1 ;  /* 0x000000ffff197224 */ /* 0x000fc800008e0619 */
[----:B------:R-:W-:-:S04]  /*a410*/  IMAD.WIDE.U32 R6, R25, UR8, RZ ;  /* 0x0000000819067c25 */ /* 0x000fc8000f8e00ff */
[----:B------:R-:W-:-:S04]  /*a420*/  IMAD.WIDE.U32 R6, P1, R5, UR9, R6 ;  /* 0x0000000905067c25 */ /* 0x000fc8000f820006 */
[----:B------:R-:W-:-:S04]  /*a430*/  IMAD.WIDE.U32 R4, R5, UR8, RZ ;  /* 0x0000000805047c25 */ /* 0x000fc8000f8e00ff */
[----:B------:R-:W-:Y:S01]  /*a440*/  IMAD.MOV.U32 R4, RZ, RZ, R7 ;  /* 0x000000ffff047224 */ /* 0x000fe200078e0007 */
[----:B------:R-:W-:Y:S01]  /*a450*/  IADD3 RZ, P3, R5, R6, RZ ;  /* 0x0000000605ff7210 */ /* 0x000fe20007f7e0ff */
[----:B------:R-:W-:-:S04]  /*a460*/  IMAD.X R5, RZ, RZ, RZ, P1 ;  /* 0x000000ffff057224 */ /* 0x000fc800008e06ff */
[----:B------:R-:W-:-:S08]  /*a470*/  IMAD.WIDE.U32.X R4, R25, UR9, R4, P3 ;  /* 0x0000000919047c25 */ /* 0x000fd000098e0404 */
.L_x_290:
[----:B------:R-:W-:Y:S01]  /*a480*/  ISETP.NE.AND P1, PT, R2, 0x1, PT ;  /* 0x000000010200780c */ /* 0x000fe20003f25270 */
[----:B------:R-:W-:Y:S01]  /*a490*/  ULDC UR4, c[0x0][0x648] ;  /* 0x0001920000047ab9 */ /* 0x000fe20000000800 */
[----:B------:R-:W-:Y:S01]  /*a4a0*/  LOP3.LUT R22, R22, UR16, RZ, 0xc0, !PT ;  /* 0x0000001016167c12 */ /* 0x000fe2000f8ec0ff */
[----:B------:R-:W-:Y:S01]  /*a4b0*/  IMAD.MOV R23, RZ, RZ, -R23 ;  /* 0x000000ffff177224 */ /* 0x000fe200078e0a17 */
[----:B------:R-:W-:Y:S01]  /*a4c0*/  SHF.R.U64 R5, R4, UR4, R5 ;  /* 0x0000000404057c19 */ /* 0x000fe20008001205 */
[----:B------:R-:W-:Y:S01]  /*a4d0*/  ULDC UR4, c[0x0][0x638] ;  /* 0x00018e0000047ab9 */ /* 0x000fe20000000800 */
[----:B------:R-:W-:Y:S01]  /*a4e0*/  LOP3.LUT R6, R9, UR15, RZ, 0xc0, !PT ;  /* 0x0000000f09067c12 */ /* 0x000fe2000f8ec0ff */
[----:B------:R-:W-:Y:S02]  /*a4f0*/  ULDC UR5, c[0x0][0x610] ;  /* 0x0001840000057ab9 */ /* 0x000fe40000000800 */
[----:B------:R-:W-:Y:S02]  /*a500*/  IMAD.MOV R4, RZ, RZ, -R5 ;  /* 0x000000ffff047224 */ /* 0x000fe400078e0a05 */
[----:B------:R-:W-:-:S02]  /*a510*/  IMAD R22, R5, UR17, R22 ;  /* 0x0000001105167c24 */ /* 0x000fc4000f8e0216 */
[----:B0-----:R-:W-:Y:S02]  /*a520*/  @P1 IMAD R15, R14, R23, R13 ;  /* 0x000000170e0f1224 */ /* 0x001fe400078e020d */
[----:B------:R-:W-:Y:S01]  /*a530*/  IMAD R21, R4, UR4, R21 ;  /* 0x0000000404157c24 */ /* 0x000fe2000f8e0215 */
[----:B------:R-:W-:Y:S01]  /*a540*/  ULDC UR4, c[0x0][0x600] ;  /* 0x0001800000047ab9 */ /* 0x000fe20000000800 */
[----:B------:R-:W-:Y:S02]  /*a550*/  IMAD R15, R22, UR5, R15 ;  /* 0x00000005160f7c24 */ /* 0x000fe4000f8e020f */
[----:B------:R-:W-:Y:S02]  /*a560*/  IMAD R6, R21, UR4, R6 ;  /* 0x0000000415067c24 */ /* 0x000fe4000f8e0206 */
[----:B------:R-:W-:-:S03]  /*a570*/  IMAD.MOV.U32 R4, RZ, RZ, 0x1 ;  /* 0x00000001ff047424 */ /* 0x000fc600078e00ff */
[----:B------:R-:W-:Y:S02]  /*a580*/  SEL R21, R6, R15, !P1 ;  /* 0x0000000f06157207 */ /* 0x000fe40004800000 */
[----:B------:R-:W-:-:S07]  /*a590*/  SEL R13, R15, R6, !P1 ;  /* 0x000000060f0d7207 */ /* 0x000fce0004800000 */
.L_x_288:
[----:B------:R-:W-:Y:S05]  /*a5a0*/  BSYNC B1 ;  /* 0x0000000000017941 */ /* 0x000fea0003800000 */
.L_x_287:
[----:B------:R-:W-:-:S13]  /*a5b0*/  LOP3.LUT P1, RZ, R4, 0xff, RZ, 0xc0, !PT ;  /* 0x000000ff04ff7812 */ /* 0x000fda000782c0ff */
[----:B------:R-:W-:Y:S05]  /*a5c0*/  @P1 BRA `(.L_x_291) ;  /* 0xfffffff400401947 */ /* 0x000fea000383ffff */
[----:B------:R-:W-:Y:S05]  /*a5d0*/  BSYNC B0 ;  /* 0x0000000000007941 */ /* 0x000fea0003800000 */
.L_x_279:
[----:B------:R-:W-:-:S03]  /*a5e0*/  UMOV UR4, 0xffffffff ;  /* 0xffffffff00047882 */ /* 0x000fc60000000000 */
[----:B------:R-:W-:Y:S05]  /*a5f0*/  BRA.DIV UR4, `(.L_x_292) ;  /* 0x0000000e04307947 */ /* 0x000fea000b800000 */
[----:B------:R-:W-:-:S13]  /*a600*/  ELECT P6, URZ, PT ;  /* 0x00000000003f782f */ /* 0x000fda00038c0000 */
.L_x_321:
[----:B------:R-:W-:Y:S04]  /*a610*/  BSSY B0, `(.L_x_293) ;  /* 0x00000b2000007945 */ /* 0x000fe80003800000 */
[----:B------:R-:W-:Y:S05]  /*a620*/  @!P6 BRA `(.L_x_294) ;  /* 0x0000000800c0e947 */ /* 0x000fea0003800000 */
[----:B------:R-:W-:-:S04]  /*a630*/  LOP3.LUT R18, R18, 0x2, RZ, 0xfc, !PT ;  /* 0x0000000212127812 */ /* 0x000fc800078efcff */
[----:B------:R-:W-:-:S13]  /*a640*/  ISETP.NE.AND P0, PT, R18, 0x3, PT ;  /* 0x000000031200780c */ /* 0x000fda0003f05270 */
[----:B------:R-:W-:Y:S05]  /*a650*/  @!P0 BRA `(.L_x_295) ;  /* 0x0000000000048947 */ /* 0x000fea0003800000 */
[----:B------:R-:W-:Y:S01]  /*a660*/  BPT.TRAP 0x1 ;  /* 0x000000040000795c */ /* 0x000fe20000300000 */
.L_x_295:
[----:B------:R-:W0:Y:S01]  /*a670*/  S2R R3, SR_CgaCtaId ;  /* 0x0000000000037919 */ /* 0x000e220000008800 */
[----:B------:R-:W-:-:S04]  /*a680*/  MOV R2, 0x400 ;  /* 0x0000040000027802 */ /* 0x000fc80000000f00 */
[----:B0-----:R-:W-:Y:S02]  /*a690*/  LEA R3, R3, R2, 0x18 ;  /* 0x0000000203037211 */ /* 0x001fe400078ec0ff */
[----:B------:R-:W-:-:S03]  /*a6a0*/  SHF.L.U32 R2, R0, 0x1f, RZ ;  /* 0x0000001f00027819 */ /* 0x000fc600000006ff */
[----:B------:R-:W-:-:S04]  /*a6b0*/  VIADD R3, R3, 0x98 ;  /* 0x0000009803037836 */ /* 0x000fc80000000000 */
[C---:B------:R-:W-:Y:S02]  /*a6c0*/  IMAD R7, R20.reuse, 0x8, R3 ;  /* 0x0000000814077824 */ /* 0x040fe400078e0203 */
[----:B------:R-:W-:Y:S02]  /*a6d0*/  VIADD R20, R20, 0x1 ;  /* 0x0000000114147836 */ /* 0x000fe40000000000 */
[----:B------:R-:W0:Y:S03]  /*a6e0*/  SYNCS.PHASECHK.TRANS64.TRYWAIT P0, [R7+URZ], R2 ;  /* 0x00000002070075a7 */ /* 0x000e26000800017f */
[----:B------:R-:W-:-:S04]  /*a6f0*/  ISETP.NE.AND P1, PT, R20, 0x13, PT ;  /* 0x000000131400780c */ /* 0x000fc80003f25270 */
[----:B------:R-:W-:Y:S02]  /*a700*/  SEL R5, RZ, 0x1, P1 ;  /* 0x00000001ff057807 */ /* 0x000fe40000800000 */
[----:B------:R-:W-:Y:S02]  /*a710*/  SEL R20, R20, RZ, P1 ;  /* 0x000000ff14147207 */ /* 0x000fe40000800000 */
[----:B------:R-:W-:-:S03]  /*a720*/  LOP3.LUT R5, R0, R5, RZ, 0x3c, !PT ;  /* 0x0000000500057212 */ /* 0x000fc600078e3cff */
[----:B------:R-:W-:Y:S01]  /*a730*/  IMAD R9, R20, 0x8, R3 ;  /* 0x0000000814097824 */ /* 0x000fe200078e0203 */
[----:B------:R-:W-:Y:S01]  /*a740*/  SHF.L.U32 R4, R5, 0x1f, RZ ;  /* 0x0000001f05047819 */ /* 0x000fe200000006ff */
[----:B0-----:R-:W-:Y:S06]  /*a750*/  @!P0 BRA `(.L_x_296) ;  /* 0x0000000800f88947 */ /* 0x001fec0003800000 */
.L_x_322:
[----:B------:R-:W1:Y:S01]  /*a760*/  SYNCS.PHASECHK.TRANS64.TRYWAIT P0, [R9+URZ], R4 ;  /* 0x00000004090075a7 */ /* 0x000e62000800017f */
[----:B------:R-:W-:-:S05]  /*a770*/  VIADD R0, R20, 0x1 ;  /* 0x0000000114007836 */ /* 0x000fca0000000000 */
[----:B------:R-:W-:-:S04]  /*a780*/  ISETP.NE.AND P1, PT, R0, 0x13, PT ;  /* 0x000000130000780c */ /* 0x000fc80003f25270 */
[----:B0-----:R-:W-:Y:S02]  /*a790*/  SEL R2, RZ, 0x1, P1 ;  /* 0x00000001ff027807 */ /* 0x001fe40000800000 */
[----:B------:R-:W-:Y:S02]  /*a7a0*/  SEL R0, R0, RZ, P1 ;  /* 0x000000ff00007207 */ /* 0x000fe40000800000 */
[----:B------:R-:W-:-:S03]  /*a7b0*/  LOP3.LUT R7, R5, R2, RZ, 0x3c, !PT ;  /* 0x0000000205077212 */ /* 0x000fc600078e3cff */
[----:B------:R-:W-:Y:S01]  /*a7c0*/  IMAD R6, R0, 0x8, R3 ;  /* 0x0000000800067824 */ /* 0x000fe200078e0203 */
[----:B------:R-:W-:Y:S01]  /*a7d0*/  SHF.L.U32 R5, R7, 0x1f, RZ ;  /* 0x0000001f07057819 */ /* 0x000fe200000006ff */
[----:B-1----:R-:W-:Y:S06]  /*a7e0*/  @!P0 BRA `(.L_x_297) ;  /* 0x0000000800e88947 */ /* 0x002fec0003800000 */
.L_x_323:
[----:B------:R-:W1:Y:S01]  /*a7f0*/  SYNCS.PHASECHK.TRANS64.TRYWAIT P0, [R6+URZ], R5 ;  /* 0x00000005060075a7 */ /* 0x000e62000800017f */
[----:B------:R-:W-:-:S05]  /*a800*/  VIADD R0, R0, 0x1 ;  /* 0x0000000100007836 */ /* 0x000fca0000000000 */
[----:B------:R-:W-:-:S04]  /*a810*/  ISETP.NE.AND P1, PT, R0, 0x13, PT ;  /* 0x000000130000780c */ /* 0x000fc80003f25270 */
[----:B------:R-:W-:Y:S02]  /*a820*/  SEL R2, RZ, 0x1, P1 ;  /* 0x00000001ff027807 */ /* 0x000fe40000800000 */
[----:B------:R-:W-:Y:S02]  /*a830*/  SEL R0, R0, RZ, P1 ;  /* 0x000000ff00007207 */ /* 0x000fe40000800000 */
[----:B------:R-:W-:-:S03]  /*a840*/  LOP3.LUT R7, R7, R2, RZ, 0x3c, !PT ;  /* 0x0000000207077212 */ /* 0x000fc600078e3cff */
[----:B0-----:R-:W-:Y:S01]  /*a850*/  IMAD R9, R0, 0x8, R3 ;  /* 0x0000000800097824 */ /* 0x001fe200078e0203 */
[----:B------:R-:W-:Y:S01]  /*a860*/  SHF.L.U32 R4, R7, 0x1f, RZ ;  /* 0x0000001f07047819 */ /* 0x000fe200000006ff */
[----:B-1----:R-:W-:Y:S06]  /*a870*/  @!P0 BRA `(.L_x_298) ;  /* 0x0000000800d88947 */ /* 0x002fec0003800000 */
.L_x_324:
        /* <DEDUP_REMOVED lines=9> */
.L_x_325:
        /* <DEDUP_REMOVED lines=9> */
.L_x_326:
        /* <DEDUP_REMOVED lines=9> */
.L_x_327:
        /* <DEDUP_REMOVED lines=9> */
.L_x_328:
        /* <DEDUP_REMOVED lines=9> */
.L_x_329:
        /* <DEDUP_REMOVED lines=9> */
.L_x_330:
        /* <DEDUP_REMOVED lines=9> */
.L_x_331:
        /* <DEDUP_REMOVED lines=9> */
.L_x_332:
        /* <DEDUP_REMOVED lines=9> */
.L_x_333:
        /* <DEDUP_REMOVED lines=9> */
.L_x_334:
        /* <DEDUP_REMOVED lines=9> */
.L_x_335:
        /* <DEDUP_REMOVED lines=9> */
.L_x_336:
        /* <DEDUP_REMOVED lines=9> */
.L_x_337:
        /* <DEDUP_REMOVED lines=9> */
.L_x_338:
[----:B------:R-:W1:Y:S01]  /*b060*/  SYNCS.PHASECHK.TRANS64.TRYWAIT P0, [R9+URZ], R4 ;  /* 0x00000004090075a7 */ /* 0x000e62000800017f */
[----:B------:R-:W-:-:S05]  /*b070*/  VIADD R0, R0, 0x1 ;  /* 0x0000000100007836 */ /* 0x000fca0000000000 */
[----:B------:R-:W-:-:S04]  /*b080*/  ISETP.NE.AND P1, PT, R0, 0x13, PT ;  /* 0x000000130000780c */ /* 0x000fc80003f25270 */
[----:B------:R-:W-:Y:S02]  /*b090*/  SEL R2, RZ, 0x1, P1 ;  /* 0x00000001ff027807 */ /* 0x000fe40000800000 */
[----:B------:R-:W-:Y:S02]  /*b0a0*/  SEL R0, R0, RZ, P1 ;  /* 0x000000ff00007207 */ /* 0x000fe40000800000 */
[----:B------:R-:W-:Y:S01]  /*b0b0*/  LOP3.LUT R2, R7, R2, RZ, 0x3c, !PT ;  /* 0x0000000207027212 */ /* 0x000fe200078e3cff */
[----:B-1----:R-:W-:Y:S06]  /*b0c0*/  @!P0 BRA `(.L_x_313) ;  /* 0x0000000400f08947 */ /* 0x002fec0003800000 */
.L_x_339:
[----:B------:R-:W-:Y:S01]  /*b0d0*/  IMAD R3, R0, 0x8, R3 ;  /* 0x0000000800037824 */ /* 0x000fe200078e0203 */
[----:B------:R-:W-:-:S07]  /*b0e0*/  SHF.L.U32 R0, R2, 0x1f, RZ ;  /* 0x0000001f02007819 */ /* 0x000fce00000006ff */
.L_x_314:
[----:B--2---:R2:W3:Y:S02]  /*b0f0*/  SYNCS.PHASECHK.TRANS64.TRYWAIT P0, [R3+URZ], R0 ;  /* 0x00000000030075a7 */ /* 0x0044e4000800017f */
[----:B---3--:R-:W-:Y:S05]  /*b100*/  @!P0 NANOSLEEP.SYNCS 0x989680 ;  /* 0x009896800000895d */ /* 0x008fea0003900000 */
[----:B------:R-:W3:Y:S02]  /*b110*/  @!P0 SYNCS.PHASECHK.TRANS64 P0, [R3+URZ], R0 ;  /* 0x00000000030085a7 */ /* 0x000ee4000800007f */
[----:B---3--:R-:W-:Y:S05]  /*b120*/  @!P0 BRA `(.L_x_314) ;  /* 0xfffffffc00f08947 */ /* 0x008fea000383ffff */
.L_x_294:
[----:B------:R-:W-:Y:S05]  /*b130*/  BSYNC B0 ;  /* 0x0000000000007941 */ /* 0x000fea0003800000 */
.L_x_293:
[----:B------:R-:W-:Y:S05]  /*b140*/  EXIT ;  /* 0x000000000000794d */ /* 0x000fea0003800000 */
.L_x_18:
[----:B-1----:R1:W2:Y:S02]  /*b150*/  SYNCS.PHASECHK.TRANS64.TRYWAIT P1, [R0+URZ], R3 ;  /* 0x00000003000075a7 */ /* 0x0022a4000802017f */
[----:B--2---:R-:W-:Y:S05]  /*b160*/  @!P1 NANOSLEEP.SYNCS 0x989680 ;  /* 0x009896800000995d */ /* 0x004fea0003900000 */
[----:B------:R-:W2:Y:S02]  /*b170*/  @!P1 SYNCS.PHASECHK.TRANS64 P1, [R0+URZ], R3 ;  /* 0x00000003000095a7 */ /* 0x000ea4000802007f */
[----:B--2---:R-:W-:Y:S05]  /*b180*/  @!P1 BRA `(.L_x_18) ;  /* 0xfffffffc00f09947 */ /* 0x004fea000383ffff */
[----:B------:R-:W-:Y:S05]  /*b190*/  BRA `(.L_x_17) ;  /* 0xffffff6400347947 */ /* 0x000fea000383ffff */
.L_x_23:
[----:B-1----:R1:W2:Y:S02]  /*b1a0*/  SYNCS.PHASECHK.TRANS64.TRYWAIT P1, [R4+URZ], R5 ;  /* 0x00000005040075a7 */ /* 0x0022a4000802017f */
[----:B--2---:R-:W-:Y:S05]  /*b1b0*/  @!P1 NANOSLEEP.SYNCS 0x989680 ;  /* 0x009896800000995d */ /* 0x004fea0003900000 */
[----:B------:R-:W2:Y:S02]  /*b1c0*/  @!P1 SYNCS.PHASECHK.TRANS64 P1, [R4+URZ], R5 ;  /* 0x00000005040095a7 */ /* 0x000ea4000802007f */
[----:B--2---:R-:W-:Y:S05]  /*b1d0*/  @!P1 BRA `(.L_x_23) ;  /* 0xfffffffc00f09947 */ /* 0x004fea000383ffff */
[----:B------:R-:W-:Y:S05]  /*b1e0*/  BRA `(.L_x_22) ;  /* 0xffffff6c00487947 */ /* 0x000fea000383ffff */
.L_x_280:
[----:B------:R-:W-:Y:S01]  /*b1f0*/  BSSY B1, `(.L_x_315) ;  /* 0x0000006000017945 */ /* 0x000fe20003800000 */
[----:B------:R-:W-:-:S07]  /*b200*/  IMAD.MOV.U32 R15, RZ, RZ, -0x1 ;  /* 0xffffffffff0f7424 */ /* 0x000fce00078e00ff */
[----:B------:R-:W-:Y:S05]  /*b210*/  WARPSYNC.COLLECTIVE R15, `(.L_x_316) ;  /* 0x000000000f0c7348 */ /* 0x000fea0003c00000 */
[----:B------:R-:W-:Y:S02]  /*b220*/  ELECT P6, UR62, PT ;  /* 0x00000000003e782f */ /* 0x000fe400038c0000 */
[----:B------:R-:W-:Y:S01]  /*b230*/  MOV R14, UR62 ;  /* 0x0000003e000e7c02 */ /* 0x000fe20008000f00 */
[----:B------:R-:W-:Y:S10]  /*b240*/  ENDCOLLECTIVE ;  /* 0x000000000000791b */ /* 0x000ff40003800000 */
.L_x_316:
[----:B------:R-:W-:Y:S05]  /*b250*/  BSYNC B1 ;  /* 0x0000000000017941 */ /* 0x000fea0003800000 */
.L_x_315:
[----:B------:R-:W-:Y:S05]  /*b260*/  BRA `(.L_x_317) ;  /* 0xffffffe800247947 */ /* 0x000fea000383ffff */
.L_x_283:
[----:B0-----:R0:W1:Y:S02]  /*b270*/  SYNCS.PHASECHK.TRANS64.TRYWAIT P1, [R14+URZ+0x98], R7 ;  /* 0x000098070e0075a7 */ /* 0x001064000802017f */
[----:B-1----:R-:W-:Y:S05]  /*b280*/  @!P1 NANOSLEEP.SYNCS 0x989680 ;  /* 0x009896800000995d */ /* 0x002fea0003900000 */
[----:B------:R-:W1:Y:S02]  /*b290*/  @!P1 SYNCS.PHASECHK.TRANS64 P1, [R14+URZ+0x98], R7 ;  /* 0x000098070e0095a7 */ /* 0x000e64000802007f */
[----:B-1----:R-:W-:Y:S05]  /*b2a0*/  @!P1 BRA `(.L_x_283) ;  /* 0xfffffffc00f09947 */ /* 0x002fea000383ffff */
[----:B------:R-:W-:Y:S05]  /*b2b0*/  BRA `(.L_x_318) ;  /* 0xffffffe800587947 */ /* 0x000fea000383ffff */
.L_x_292:
[----:B------:R-:W-:Y:S01]  /*b2c0*/  BSSY B0, `(.L_x_319) ;  /* 0x0000006000007945 */ /* 0x000fe20003800000 */
[----:B------:R-:W-:-:S07]  /*b2d0*/  IMAD.MOV.U32 R15, RZ, RZ, -0x1 ;  /* 0xffffffffff0f7424 */ /* 0x000fce00078e00ff */
[----:B------:R-:W-:Y:S05]  /*b2e0*/  WARPSYNC.COLLECTIVE R15, `(.L_x_320) ;  /* 0x000000000f0c7348 */ /* 0x000fea0003c00000 */
[----:B------:R-:W-:Y:S02]  /*b2f0*/  ELECT P6, UR62, PT ;  /* 0x00000000003e782f */ /* 0x000fe400038c0000 */
[----:B------:R-:W-:Y:S01]  /*b300*/  MOV R14, UR62 ;  /* 0x0000003e000e7c02 */ /* 0x000fe20008000f00 */
[----:B------:R-:W-:Y:S10]  /*b310*/  ENDCOLLECTIVE ;  /* 0x000000000000791b */ /* 0x000ff40003800000 */
.L_x_320:
[----:B------:R-:W-:Y:S05]  /*b320*/  BSYNC B0 ;  /* 0x0000000000007941 */ /* 0x000fea0003800000 */
.L_x_319:
[----:B------:R-:W-:Y:S05]  /*b330*/  BRA `(.L_x_321) ;  /* 0xfffffff000b47947 */ /* 0x000fea000383ffff */
.L_x_296:
[----:B0-----:R0:W1:Y:S02]  /*b340*/  SYNCS.PHASECHK.TRANS64.TRYWAIT P0, [R7+URZ], R2 ;  /* 0x00000002070075a7 */ /* 0x001064000800017f */
[----:B-1----:R-:W-:Y:S05]  /*b350*/  @!P0 NANOSLEEP.SYNCS 0x989680 ;  /* 0x009896800000895d */ /* 0x002fea0003900000 */
[----:B------:R-:W1:Y:S02]  /*b360*/  @!P0 SYNCS.PHASECHK.TRANS64 P0, [R7+URZ], R2 ;  /* 0x00000002070085a7 */ /* 0x000e64000800007f */
[----:B-1----:R-:W-:Y:S05]  /*b370*/  @!P0 BRA `(.L_x_296) ;  /* 0xfffffffc00f08947 */ /* 0x002fea000383ffff */
[----:B------:R-:W-:Y:S05]  /*b380*/  BRA `(.L_x_322) ;  /* 0xfffffff000f47947 */ /* 0x000fea000383ffff */
.L_x_297:
[----:B0-----:R0:W1:Y:S02]  /*b390*/  SYNCS.PHASECHK.TRANS64.TRYWAIT P0, [R9+URZ], R4 ;  /* 0x00000004090075a7 */ /* 0x001064000800017f */
[----:B-1----:R-:W-:Y:S05]  /*b3a0*/  @!P0 NANOSLEEP.SYNCS 0x989680 ;  /* 0x009896800000895d */ /* 0x002fea0003900000 */
[----:B------:R-:W1:Y:S02]  /*b3b0*/  @!P0 SYNCS.PHASECHK.TRANS64 P0, [R9+URZ], R4 ;  /* 0x00000004090085a7 */ /* 0x000e64000800007f */
[----:B-1----:R-:W-:Y:S05]  /*b3c0*/  @!P0 BRA `(.L_x_297) ;  /* 0xfffffffc00f08947 */ /* 0x002fea000383ffff */
[----:B------:R-:W-:Y:S05]  /*b3d0*/  BRA `(.L_x_323) ;  /* 0xfffffff400047947 */ /* 0x000fea000383ffff */
.L_x_298:
[----:B0-----:R0:W1:Y:S02]  /*b3e0*/  SYNCS.PHASECHK.TRANS64.TRYWAIT P0, [R6+URZ], R5 ;  /* 0x00000005060075a7 */ /* 0x001064000800017f */
[----:B-1----:R-:W-:Y:S05]  /*b3f0*/  @!P0 NANOSLEEP.SYNCS 0x989680 ;  /* 0x009896800000895d */ /* 0x002fea0003900000 */
[----:B------:R-:W1:Y:S02]  /*b400*/  @!P0 SYNCS.PHASECHK.TRANS64 P0, [R6+URZ], R5 ;  /* 0x00000005060085a7 */ /* 0x000e64000800007f */
[----:B-1----:R-:W-:Y:S05]  /*b410*/  @!P0 BRA `(.L_x_298) ;  /* 0xfffffffc00f08947 */ /* 0x002fea000383ffff */
[----:B------:R-:W-:Y:S05]  /*b420*/  BRA `(.L_x_324) ;  /* 0xfffffff400147947 */ /* 0x000fea000383ffff */
.L_x_299:
[----:B0-----:R0:W1:Y:S02]  /*b430*/  SYNCS.PHASECHK.TRANS64.TRYWAIT P0, [R9+URZ], R4 ;  /* 0x00000004090075a7 */ /* 0x001064000800017f */
[----:B-1----:R-:W-:Y:S05]  /*b440*/  @!P0 NANOSLEEP.SYNCS 0x989680 ;  /* 0x009896800000895d */ /* 0x002fea0003900000 */
[----:B------:R-:W1:Y:S02]  /*b450*/  @!P0 SYNCS.PHASECHK.TRANS64 P0, [R9+URZ], R4 ;  /* 0x00000004090085a7 */ /* 0x000e64000800007f */
[----:B-1----:R-:W-:Y:S05]  /*b460*/  @!P0 BRA `(.L_x_299) ;  /* 0xfffffffc00f08947 */ /* 0x002fea000383ffff */
[----:B------:R-:W-:Y:S05]  /*b470*/  BRA `(.L_x_325) ;  /* 0xfffffff400247947 */ /* 0x000fea000383ffff */
.L_x_300:
[----:B0-----:R0:W1:Y:S02]  /*b480*/  SYNCS.PHASECHK.TRANS64.TRYWAIT P0, [R6+URZ], R5 ;  /* 0x00000005060075a7 */ /* 0x001064000800017f */
[----:B-1----:R-:W-:Y:S05]  /*b490*/  @!P0 NANOSLEEP.SYNCS 0x989680 ;  /* 0x009896800000895d */ /* 0x002fea0003900000 */
[----:B------:R-:W1:Y:S02]  /*b4a0*/  @!P0 SYNCS.PHASECHK.TRANS64 P0, [R6+URZ], R5 ;  /* 0x00000005060085a7 */ /* 0x000e64000800007f */
[----:B-1----:R-:W-:Y:S05]  /*b4b0*/  @!P0 BRA `(.L_x_300) ;  /* 0xfffffffc00f08947 */ /* 0x002fea000383ffff */
[----:B------:R-:W-:Y:S05]  /*b4c0*/  BRA `(.L_x_326) ;  /* 0xfffffff400347947 */ /* 0x000fea000383ffff */
.L_x_301:
[----:B0-----:R0:W1:Y:S02]  /*b4d0*/  SYNCS.PHASECHK.TRANS64.TRYWAIT P0, [R9+URZ], R4 ;  /* 0x00000004090075a7 */ /* 0x001064000800017f */
[----:B-1----:R-:W-:Y:S05]  /*b4e0*/  @!P0 NANOSLEEP.SYNCS 0x989680 ;  /* 0x009896800000895d */ /* 0x002fea0003900000 */
[----:B------:R-:W1:Y:S02]  /*b4f0*/  @!P0 SYNCS.PHASECHK.TRANS64 P0, [R9+URZ], R4 ;  /* 0x00000004090085a7 */ /* 0x000e64000800007f */
[----:B-1----:R-:W-:Y:S05]  /*b500*/  @!P0 BRA `(.L_x_301) ;  /* 0xfffffffc00f08947 */ /* 0x002fea000383ffff */
[----:B------:R-:W-:Y:S05]  /*b510*/  BRA `(.L_x_327) ;  /* 0xfffffff400447947 */ /* 0x000fea000383ffff */
.L_x_302:
[----:B0-----:R0:W1:Y:S02]  /*b520*/  SYNCS.PHASECHK.TRANS64.TRYWAIT P0, [R6+URZ], R5 ;  /* 0x00000005060075a7 */ /* 0x001064000800017f */
[----:B-1----:R-:W-:Y:S05]  /*b530*/  @!P0 NANOSLEEP.SYNCS 0x989680 ;  /* 0x009896800000895d */ /* 0x002fea0003900000 */
[----:B------:R-:W1:Y:S02]  /*b540*/  @!P0 SYNCS.PHASECHK.TRANS64 P0, [R6+URZ], R5 ;  /* 0x00000005060085a7 */ /* 0x000e64000800007f */
[----:B-1----:R-:W-:Y:S05]  /*b550*/  @!P0 BRA `(.L_x_302) ;  /* 0xfffffffc00f08947 */ /* 0x002fea000383ffff */
[----:B------:R-:W-:Y:S05]  /*b560*/  BRA `(.L_x_328) ;  /* 0xfffffff400547947 */ /* 0x000fea000383ffff */
.L_x_303:
[----:B0-----:R0:W1:Y:S02]  /*b570*/  SYNCS.PHASECHK.TRANS64.TRYWAIT P0, [R9+URZ], R4 ;  /* 0x00000004090075a7 */ /* 0x001064000800017f */
[----:B-1----:R-:W-:Y:S05]  /*b580*/  @!P0 NANOSLEEP.SYNCS 0x989680 ;  /* 0x009896800000895d */ /* 0x002fea0003900000 */
[----:B------:R-:W1:Y:S02]  /*b590*/  @!P0 SYNCS.PHASECHK.TRANS64 P0, [R9+URZ], R4 ;  /* 0x00000004090085a7 */ /* 0x000e64000800007f */
[----:B-1----:R-:W-:Y:S05]  /*b5a0*/  @!P0 BRA `(.L_x_303) ;  /* 0xfffffffc00f08947 */ /* 0x002fea000383ffff */
[----:B------:R-:W-:Y:S05]  /*b5b0*/  BRA `(.L_x_329) ;  /* 0xfffffff400647947 */ /* 0x000fea000383ffff */
.L_x_304:
[----:B0-----:R0:W1:Y:S02]  /*b5c0*/  SYNCS.PHASECHK.TRANS64.TRYWAIT P0, [R6+URZ], R5 ;  /* 0x00000005060075a7 */ /* 0x001064000800017f */
[----:B-1----:R-:W-:Y:S05]  /*b5d0*/  @!P0 NANOSLEEP.SYNCS 0x989680 ;  /* 0x009896800000895d */ /* 0x002fea0003900000 */
[----:B------:R-:W1:Y:S02]  /*b5e0*/  @!P0 SYNCS.PHASECHK.TRANS64 P0, [R6+URZ], R5 ;  /* 0x00000005060085a7 */ /* 0x000e64000800007f */
[----:B-1----:R-:W-:Y:S05]  /*b5f0*/  @!P0 BRA `(.L_x_304) ;  /* 0xfffffffc00f08947 */ /* 0x002fea000383ffff */
[----:B------:R-:W-:Y:S05]  /*b600*/  BRA `(.L_x_330) ;  /* 0xfffffff400747947 */ /* 0x000fea000383ffff */
.L_x_305:
[----:B0-----:R0:W1:Y:S02]  /*b610*/  SYNCS.PHASECHK.TRANS64.TRYWAIT P0, [R9+URZ], R4 ;  /* 0x00000004090075a7 */ /* 0x001064000800017f */
[----:B-1----:R-:W-:Y:S05]  /*b620*/  @!P0 NANOSLEEP.SYNCS 0x989680 ;  /* 0x009896800000895d */ /* 0x002fea0003900000 */
[----:B------:R-:W1:Y:S02]  /*b630*/  @!P0 SYNCS.PHASECHK.TRANS64 P0, [R9+URZ], R4 ;  /* 0x00000004090085a7 */ /* 0x000e64000800007f */
[----:B-1----:R-:W-:Y:S05]  /*b640*/  @!P0 BRA `(.L_x_305) ;  /* 0xfffffffc00f08947 */ /* 0x002fea000383ffff */
[----:B------:R-:W-:Y:S05]  /*b650*/  BRA `(.L_x_331) ;  /* 0xfffffff400847947 */ /* 0x000fea000383ffff */
.L_x_306:
[----:B0-----:R0:W1:Y:S02]  /*b660*/  SYNCS.PHASECHK.TRANS64.TRYWAIT P0, [R6+URZ], R5 ;  /* 0x00000005060075a7 */ /* 0x001064000800017f */
[----:B-1----:R-:W-:Y:S05]  /*b670*/  @!P0 NANOSLEEP.SYNCS 0x989680 ;  /* 0x009896800000895d */ /* 0x002fea0003900000 */
[----:B------:R-:W1:Y:S02]  /*b680*/  @!P0 SYNCS.PHASECHK.TRANS64 P0, [R6+URZ], R5 ;  /* 0x00000005060085a7 */ /* 0x000e64000800007f */
[----:B-1----:R-:W-:Y:S05]  /*b690*/  @!P0 BRA `(.L_x_306) ;  /* 0xfffffffc00f08947 */ /* 0x002fea000383ffff */
[----:B------:R-:W-:Y:S05]  /*b6a0*/  BRA `(.L_x_332) ;  /* 0xfffffff400947947 */ /* 0x000fea000383ffff */
.L_x_307:
[----:B0-----:R0:W1:Y:S02]  /*b6b0*/  SYNCS.PHASECHK.TRANS64.TRYWAIT P0, [R9+URZ], R4 ;  /* 0x00000004090075a7 */ /* 0x001064000800017f */
[----:B-1----:R-:W-:Y:S05]  /*b6c0*/  @!P0 NANOSLEEP.SYNCS 0x989680 ;  /* 0x009896800000895d */ /* 0x002fea0003900000 */
[----:B------:R-:W1:Y:S02]  /*b6d0*/  @!P0 SYNCS.PHASECHK.TRANS64 P0, [R9+URZ], R4 ;  /* 0x00000004090085a7 */ /* 0x000e64000800007f */
[----:B-1----:R-:W-:Y:S05]  /*b6e0*/  @!P0 BRA `(.L_x_307) ;  /* 0xfffffffc00f08947 */ /* 0x002fea000383ffff */
[----:B------:R-:W-:Y:S05]  /*b6f0*/  BRA `(.L_x_333) ;  /* 0xfffffff400a47947 */ /* 0x000fea000383ffff */
.L_x_308:
[----:B0-----:R0:W1:Y:S02]  /*b700*/  SYNCS.PHASECHK.TRANS64.TRYWAIT P0, [R6+URZ], R5 ;  /* 0x00000005060075a7 */ /* 0x001064000800017f */
[----:B-1----:R-:W-:Y:S05]  /*b710*/  @!P0 NANOSLEEP.SYNCS 0x989680 ;  /* 0x009896800000895d */ /* 0x002fea0003900000 */
[----:B------:R-:W1:Y:S02]  /*b720*/  @!P0 SYNCS.PHASECHK.TRANS64 P0, [R6+URZ], R5 ;  /* 0x00000005060085a7 */ /* 0x000e64000800007f */
[----:B-1----:R-:W-:Y:S05]  /*b730*/  @!P0 BRA `(.L_x_308) ;  /* 0xfffffffc00f08947 */ /* 0x002fea000383ffff */
[----:B------:R-:W-:Y:S05]  /*b740*/  BRA `(.L_x_334) ;  /* 0xfffffff400b47947 */ /* 0x000fea000383ffff */
.L_x_309:
[----:B0-----:R0:W1:Y:S02]  /*b750*/  SYNCS.PHASECHK.TRANS64.TRYWAIT P0, [R9+URZ], R4 ;  /* 0x00000004090075a7 */ /* 0x001064000800017f */
[----:B-1----:R-:W-:Y:S05]  /*b760*/  @!P0 NANOSLEEP.SYNCS 0x989680 ;  /* 0x009896800000895d */ /* 0x002fea0003900000 */
[----:B------:R-:W1:Y:S02]  /*b770*/  @!P0 SYNCS.PHASECHK.TRANS64 P0, [R9+URZ], R4 ;  /* 0x00000004090085a7 */ /* 0x000e64000800007f */
[----:B-1----:R-:W-:Y:S05]  /*b780*/  @!P0 BRA `(.L_x_309) ;  /* 0xfffffffc00f08947 */ /* 0x002fea000383ffff */
[----:B------:R-:W-:Y:S05]  /*b790*/  BRA `(.L_x_335) ;  /* 0xfffffff400c47947 */ /* 0x000fea000383ffff */
.L_x_310:
[----:B0-----:R0:W1:Y:S02]  /*b7a0*/  SYNCS.PHASECHK.TRANS64.TRYWAIT P0, [R6+URZ], R5 ;  /* 0x00000005060075a7 */ /* 0x001064000800017f */
[----:B-1----:R-:W-:Y:S05]  /*b7b0*/  @!P0 NANOSLEEP.SYNCS 0x989680 ;  /* 0x009896800000895d */ /* 0x002fea0003900000 */
[----:B------:R-:W1:Y:S02]  /*b7c0*/  @!P0 SYNCS.PHASECHK.TRANS64 P0, [R6+URZ], R5 ;  /* 0x00000005060085a7 */ /* 0x000e64000800007f */
[----:B-1----:R-:W-:Y:S05]  /*b7d0*/  @!P0 BRA `(.L_x_310) ;  /* 0xfffffffc00f08947 */ /* 0x002fea000383ffff */
[----:B------:R-:W-:Y:S05]  /*b7e0*/  BRA `(.L_x_336) ;  /* 0xfffffff400d47947 */ /* 0x000fea000383ffff */
.L_x_311:
[----:B0-----:R0:W1:Y:S02]  /*b7f0*/  SYNCS.PHASECHK.TRANS64.TRYWAIT P0, [R9+URZ], R4 ;  /* 0x00000004090075a7 */ /* 0x001064000800017f */
[----:B-1----:R-:W-:Y:S05]  /*b800*/  @!P0 NANOSLEEP.SYNCS 0x989680 ;  /* 0x009896800000895d */ /* 0x002fea0003900000 */
[----:B------:R-:W1:Y:S02]  /*b810*/  @!P0 SYNCS.PHASECHK.TRANS64 P0, [R9+URZ], R4 ;  /* 0x00000004090085a7 */ /* 0x000e64000800007f */
[----:B-1----:R-:W-:Y:S05]  /*b820*/  @!P0 BRA `(.L_x_311) ;  /* 0xfffffffc00f08947 */ /* 0x002fea000383ffff */
[----:B------:R-:W-:Y:S05]  /*b830*/  BRA `(.L_x_337) ;  /* 0xfffffff400e47947 */ /* 0x000fea000383ffff */
.L_x_312:
[----:B0-----:R0:W1:Y:S02]  /*b840*/  SYNCS.PHASECHK.TRANS64.TRYWAIT P0, [R6+URZ], R5 ;  /* 0x00000005060075a7 */ /* 0x001064000800017f */
[----:B-1----:R-:W-:Y:S05]  /*b850*/  @!P0 NANOSLEEP.SYNCS 0x989680 ;  /* 0x009896800000895d */ /* 0x002fea0003900000 */
[----:B------:R-:W1:Y:S02]  /*b860*/  @!P0 SYNCS.PHASECHK.TRANS64 P0, [R6+URZ], R5 ;  /* 0x00000005060085a7 */ /* 0x000e64000800007f */
[----:B-1----:R-:W-:Y:S05]  /*b870*/  @!P0 BRA `(.L_x_312) ;  /* 0xfffffffc00f08947 */ /* 0x002fea000383ffff */
[----:B------:R-:W-:Y:S05]  /*b880*/  BRA `(.L_x_338) ;  /* 0xfffffff400f47947 */ /* 0x000fea000383ffff */
.L_x_313:
[----:B-1----:R1:W2:Y:S02]  /*b890*/  SYNCS.PHASECHK.TRANS64.TRYWAIT P0, [R9+URZ], R4 ;  /* 0x00000004090075a7 */ /* 0x0022a4000800017f */
[----:B--2---:R-:W-:Y:S05]  /*b8a0*/  @!P0 NANOSLEEP.SYNCS 0x989680 ;  /* 0x009896800000895d */ /* 0x004fea0003900000 */
[----:B------:R-:W2:Y:S02]  /*b8b0*/  @!P0 SYNCS.PHASECHK.TRANS64 P0, [R9+URZ], R4 ;  /* 0x00000004090085a7 */ /* 0x000ea4000800007f */
[----:B--2---:R-:W-:Y:S05]  /*b8c0*/  @!P0 BRA `(.L_x_313) ;  /* 0xfffffffc00f08947 */ /* 0x004fea000383ffff */
[----:B------:R-:W-:Y:S05]  /*b8d0*/  BRA `(.L_x_339) ;  /* 0xfffffff400fc7947 */ /* 0x000fea000383ffff */
.L_x_340:
[----:B------:R-:W-:-:S00]  /*b8e0*/  BRA `(.L_x_340) ;  /* 0xfffffffc00fc7947 */ /* 0x000fc0000383ffff */
[----:B------:R-:W-:-:S00]  /*b8f0*/  NOP ;  /* 0x0000000000007918 */ /* 0x000fc00000000000 */
        /* <DEDUP_REMOVED lines=8> */
.L_x_341:


//--------------------- .nv.global.init           --------------------------
	.section	.nv.global.init,"aw",@progbits
.nv.global.init:
	.type		$str$22,@object
	.size		$str$22,($str$23 - $str$22)
$str$22:
        /*0000*/ 	.byte	0x6b, 0x5f, 0x74, 0x69, 0x6c, 0x65, 0x5f, 0x63, 0x6f, 0x75, 0x6e, 0x74, 0x20, 0x3e, 0x3d, 0x20
        /*0010*/ 	.byte	0x31, 0x00
	.type		$str$23,@object
	.size		$str$23,(__unnamed_1 - $str$23)
$str$23:
        /*0012*/ 	.byte	0x2f, 0x74, 0x6d, 0x70, 0x2f, 0x63, 0x75, 0x74, 0x6c, 0x61, 0x73, 0x73, 0x5f, 0x73, 0x77, 0x65
        /*0022*/ 	.byte	0x65, 0x70, 0x5f, 0x73, 0x72, 0x63, 0x2f, 0x69, 0x6e, 0x63, 0x6c, 0x75, 0x64, 0x65, 0x2f, 0x63
        /*0032*/ 	.byte	0x75, 0x74, 0x6c, 0x61, 0x73, 0x73, 0x2f, 0x67, 0x65, 0x6d, 0x6d, 0x2f, 0x63, 0x6f, 0x6c, 0x6c
        /*0042*/ 	.byte	0x65, 0x63, 0x74, 0x69, 0x76, 0x65, 0x2f, 0x73, 0x6d, 0x39, 0x30, 0x5f, 0x6d, 0x6d, 0x61, 0x5f
        /*0052*/ 	.byte	0x74, 0x6d, 0x61, 0x5f, 0x67, 0x6d, 0x6d, 0x61, 0x5f, 0x73, 0x73, 0x5f, 0x77, 0x61, 0x72, 0x70
        /*0062*/ 	.byte	0x73, 0x70, 0x65, 0x63, 0x69, 0x61, 0x6c, 0x69, 0x7a, 0x65, 0x64, 0x2e, 0x68, 0x70, 0x70, 0x00
	.type		__unnamed_1,@object
	.size		__unnamed_1,(.L_0 - __unnamed_1)
__unnamed_1:
        /*0072*/ 	.byte	0x76, 0x6f, 0x69, 0x64, 0x20, 0x63, 0x75, 0x74, 0x6c, 0x61, 0x73, 0x73, 0x3a, 0x3a, 0x67, 0x65
        /* <DEDUP_REMOVED lines=172> */
.L_0:


//--------------------- .nv.shared._ZN7cutlass13device_kernelINS_4gemm6kernel13GemmUniversalIN4cute5tupleIJiiiiEEENS1_10collective13CollectiveMmaINS1_34MainloopSm90TmaGmmaWarpSpecializedILi19ENS5_IJNS4_1CILi1EEESB_SB_EEENS1_35KernelTmaWarpSpecializedCooperativeEEENS5_IJNSA_ILi128EEENSA_ILi240EEENSA_ILi32EEEEEEaNS5_IJlSB_lEEEaSJ_NS4_8TiledMMAINS4_8MMA_AtomIJNS4_4SM904GMMA26MMA_64x16x32_S32S8S8_SS_TNEEEENS4_6LayoutINS5_IJNSA_ILi2EEESB_SB_EEENS5_IJSB_NSA_ILi0EEEST_EEEEENS5_IJNS4_10UnderscoreESW_SW_EEEEENS4_13SM90_TMA_LOADENS4_14ComposedLayoutINS4_7SwizzleILi1ELi4ELi3EEENS4_18smem_ptr_flag_bitsILi8EEENSQ_INS5_IJNSA_ILi8EEESH_EEENS5_IJSH_SB_EEEEEEEvNS4_8identityESZ_S19_vS1A_EENS_8epilogue10collective6detail29Sm90TmaWarpSpecializedAdapterINS1D_15DefaultEpilogueIaSJ_SJ_NS1C_6thread17LinearCombinationIaLi1EiiLNS1H_9ScaleType4KindE0ELNS_15FloatRoundStyleE2EaEENS1_15EpilogueDefaultEEEEEvvEEEEvNT_6ParamsE --------------------------
	.section	.nv.shared._ZN7cutlass13device_kernelINS_4gemm6kernel13GemmUniversalIN4cute5tupleIJiiiiEEENS1_10collective13CollectiveMmaINS1_34MainloopSm90TmaGmmaWarpSpecializedILi19ENS5_IJNS4_1CILi1EEESB_SB_EEENS1_35KernelTmaWarpSpecializedCooperativeEEENS5_IJNSA_ILi128EEENSA_ILi240EEENSA_ILi32EEEEEEaNS5_IJlSB_lEEEaSJ_NS4_8TiledMMAINS4_8MMA_AtomIJNS4_4SM904GMMA26MMA_64x16x32_S32S8S8_SS_TNEEEENS4_6LayoutINS5_IJNSA_ILi2EEESB_SB_EEENS5_IJSB_NSA_ILi0EEEST_EEEEENS5_IJNS4_10UnderscoreESW_SW_EEEEENS4_13SM90_TMA_LOADENS4_14ComposedLayoutINS4_7SwizzleILi1ELi4ELi3EEENS4_18smem_ptr_flag_bitsILi8EEENSQ_INS5_IJNSA_ILi8EEESH_EEENS5_IJSH_SB_EEEEEEEvNS4_8identityESZ_S19_vS1A_EENS_8epilogue10collective6detail29Sm90TmaWarpSpecializedAdapterINS1D_15DefaultEpilogueIaSJ_SJ_NS1C_6thread17LinearCombinationIaLi1EiiLNS1H_9ScaleType4KindE0ELNS_15FloatRoundStyleE2EaEENS1_15EpilogueDefaultEEEEEvvEEEEvNT_6ParamsE,"aw",@nobits
	.sectionflags	@""
	.align	16
	.zero		1024


//--------------------- .nv.shared.reserved.0     --------------------------
	.section	.nv.shared.reserved.0,"aw",@nobits
	.weak		__nv_reservedSMEM_offset_0_alias
	.size		__nv_reservedSMEM_offset_0_alias, 0, 0
	.other		__nv_reservedSMEM_offset_0_alias,@"STO_CUDA_RESERVED_SHARED STV_DEFAULT"
__nv_reservedSMEM_offset_0_alias:
	.zero		0


//--------------------- .nv.global                --------------------------
	.section	.nv.global,"aw",@nobits
.nv.global:
	.type		_ZN39_INTERNAL_485f6b76_4_k_cu_6f13cedf_28244cute1_E,@object
	.size		_ZN39_INTERNAL_485f6b76_4_k_cu_6f13cedf_28244cute1_E,(_ZN39_INTERNAL_485f6b76_4_k_cu_6f13cedf_28244cuda3std3__45__cpo6cbeginE - _ZN39_INTERNAL_485f6b76_4_k_cu_6f13cedf_28244cute1_E)
_ZN39_INTERNAL_485f6b76_4_k_cu_6f13cedf_28244cute1_E:
	.zero		1
	.type		_ZN39_INTERNAL_485f6b76_4_k_cu_6f13cedf_28244cuda3std3__45__cpo6cbeginE,@object
	.size		_ZN39_INTERNAL_485f6b76_4_k_cu_6f13cedf_28244cuda3std3__45__cpo6cbeginE,(_ZN39_INTERNAL_485f6b76_4_k_cu_6f13cedf_28244cuda3std3__48in_placeE - _ZN39_INTERNAL_485f6b76_4_k_cu_6f13cedf_28244cuda3std3__45__cpo6cbeginE)
_ZN39_INTERNAL_485f6b76_4_k_cu_6f13cedf_28244cuda3std3__45__cpo6cbeginE:
	.zero		1
	.type		_ZN39_INTERNAL_485f6b76_4_k_cu_6f13cedf_28244cuda3std3__48in_placeE,@object
	.size		_ZN39_INTERNAL_485f6b76_4_k_cu_6f13cedf_28244cuda3std3__48in_placeE,(_ZN39_INTERNAL_485f6b76_4_k_cu_6f13cedf_28244cuda3std6ranges3__45__cpo9iter_moveE - _ZN39_INTERNAL_485f6b76_4_k_cu_6f13cedf_28244cuda3std3__48in_placeE)
_ZN39_INTERNAL_485f6b76_4_k_cu_6f13cedf_28244cuda3std3__48in_placeE:
	.zero		1
	.type		_ZN39_INTERNAL_485f6b76_4_k_cu_6f13cedf_28244cuda3std6ranges3__45__cpo9iter_moveE,@object
	.size		_ZN39_INTERNAL_485f6b76_4_k_cu_6f13cedf_28244cuda3std6ranges3__45__cpo9iter_moveE,(_ZN39_INTERNAL_485f6b76_4_k_cu_6f13cedf_28244cuda3std3__45__cpo5beginE - _ZN39_INTERNAL_485f6b76_4_k_cu_6f13cedf_28244cuda3std6ranges3__45__cpo9iter_moveE)
_ZN39_INTERNAL_485f6b76_4_k_cu_6f13cedf_28244cuda3std6ranges3__45__cpo9iter_moveE:
	.zero		1
	.type		_ZN39_INTERNAL_485f6b76_4_k_cu_6f13cedf_28244cuda3std3__45__cpo5beginE,@object
	.size		_ZN39_INTERNAL_485f6b76_4_k_cu_6f13cedf_28244cuda3std3__45__cpo5beginE,(_ZN39_INTERNAL_485f6b76_4_k_cu_6f13cedf_28244cuda3std3__441_GLOBAL__N__485f6b76_4_k_cu_6f13cedf_28246ignoreE - _ZN39_INTERNAL_485f6b76_4_k_cu_6f13cedf_28244cuda3std3__45__cpo5beginE)
_ZN39_INTERNAL_485f6b76_4_k_cu_6f13cedf_28244cuda3std3__45__cpo5beginE:
	.zero		1
	.type		_ZN39_INTERNAL_485f6b76_4_k_cu_6f13cedf_28244cuda3std3__441_GLOBAL__N__485f6b76_4_k_cu_6f13cedf_28246ignoreE,@object
	.size		_ZN39_INTERNAL_485f6b76_4_k_cu_6f13cedf_28244cuda3std3__441_GLOBAL__N__485f6b76_4_k_cu_6f13cedf_28246ignoreE,(_ZN39_INTERNAL_485f6b76_4_k_cu_6f13cedf_28244cute7productE - _ZN39_INTERNAL_485f6b76_4_k_cu_6f13cedf_28244cuda3std3__441_GLOBAL__N__485f6b76_4_k_cu_6f13cedf_28246ignoreE)
_ZN39_INTERNAL_485f6b76_4_k_cu_6f13cedf_28244cuda3std3__441_GLOBAL__N__485f6b76_4_k_cu_6f13cedf_28246ignoreE:
	.zero		1
	.type		_ZN39_INTERNAL_485f6b76_4_k_cu_6f13cedf_28244cute7productE,@object
	.size		_ZN39_INTERNAL_485f6b76_4_k_cu_6f13cedf_28244cute7productE,(_ZN39_INTERNAL_485f6b76_4_k_cu_6f13cedf_28244cuda3std3__45__cpo3endE - _ZN39_INTERNAL_485f6b76_4_k_cu_6f13cedf_28244cute7productE)
_ZN39_INTERNAL_485f6b76_4_k_cu_6f13cedf_28244cute7productE:
	.zero		1
	.type		_ZN39_INTERNAL_485f6b76_4_k_cu_6f13cedf_28244cuda3std3__45__cpo3endE,@object
	.size		_ZN39_INTERNAL_485f6b76_4_k_cu_6f13cedf_28244cuda3std3__45__cpo3endE,(_ZN39_INTERNAL_485f6b76_4_k_cu_6f13cedf_28244cuda3std3__419piecewise_constructE - _ZN39_INTERNAL_485f6b76_4_k_cu_6f13cedf_28244cuda3std3__45__cpo3endE)
_ZN39_INTERNAL_485f6b76_4_k_cu_6f13cedf_28244cuda3std3__45__cpo3endE:
	.zero		1
	.type		_ZN39_INTERNAL_485f6b76_4_k_cu_6f13cedf_28244cuda3std3__419piecewise_constructE,@object
	.size		_ZN39_INTERNAL_485f6b76_4_k_cu_6f13cedf_28244cuda3std3__419piecewise_constructE,(_ZN39_INTERNAL_485f6b76_4_k_cu_6f13cedf_28244cuda3std3__45__cpo4cendE - _ZN39_INTERNAL_485f6b76_4_k_cu_6f13cedf_28244cuda3std3__419piecewise_constructE)
_ZN39_INTERNAL_485f6b76_4_k_cu_6f13cedf_28244cuda3std3__419piecewise_constructE:
	.zero		1
	.type		_ZN39_INTERNAL_485f6b76_4_k_cu_6f13cedf_28244cuda3std3__45__cpo4cendE,@object
	.size		_ZN39_INTERNAL_485f6b76_4_k_cu_6f13cedf_28244cuda3std3__45__cpo4cendE,(_ZN39_INTERNAL_485f6b76_4_k_cu_6f13cedf_28244cuda3std6ranges3__45__cpo4swapE - _ZN39_INTERNAL_485f6b76_4_k_cu_6f13cedf_28244cuda3std3__45__cpo4cendE)
_ZN39_INTERNAL_485f6b76_4_k_cu_6f13cedf_28244cuda3std3__45__cpo4cendE:
	.zero		1
	.type		_ZN39_INTERNAL_485f6b76_4_k_cu_6f13cedf_28244cuda3std6ranges3__45__cpo4swapE,@object
	.size		_ZN39_INTERNAL_485f6b76_4_k_cu_6f13cedf_28244cuda3std6ranges3__45__cpo4swapE,(.L_8 - _ZN39_INTERNAL_485f6b76_4_k_cu_6f13cedf_28244cuda3std6ranges3__45__cpo4swapE)
_ZN39_INTERNAL_485f6b76_4_k_cu_6f13cedf_28244cuda3std6ranges3__45__cpo4swapE:
	.zero		1
.L_8:


//--------------------- .nv.constant0._ZN7cutlass13device_kernelINS_4gemm6kernel13GemmUniversalIN4cute5tupleIJiiiiEEENS1_10collective13CollectiveMmaINS1_34MainloopSm90TmaGmmaWarpSpecializedILi19ENS5_IJNS4_1CILi1EEESB_SB_EEENS1_35KernelTmaWarpSpecializedCooperativeEEENS5_IJNSA_ILi128EEENSA_ILi240EEENSA_ILi32EEEEEEaNS5_IJlSB_lEEEaSJ_NS4_8TiledMMAINS4_8MMA_AtomIJNS4_4SM904GMMA26MMA_64x16x32_S32S8S8_SS_TNEEEENS4_6LayoutINS5_IJNSA_ILi2EEESB_SB_EEENS5_IJSB_NSA_ILi0EEEST_EEEEENS5_IJNS4_10UnderscoreESW_SW_EEEEENS4_13SM90_TMA_LOADENS4_14ComposedLayoutINS4_7SwizzleILi1ELi4ELi3EEENS4_18smem_ptr_flag_bitsILi8EEENSQ_INS5_IJNSA_ILi8EEESH_EEENS5_IJSH_SB_EEEEEEEvNS4_8identityESZ_S19_vS1A_EENS_8epilogue10collective6detail29Sm90TmaWarpSpecializedAdapterINS1D_15DefaultEpilogueIaSJ_SJ_NS1C_6thread17LinearCombinationIaLi1EiiLNS1H_9ScaleType4KindE0ELNS_15FloatRoundStyleE2EaEENS1_15EpilogueDefaultEEEEEvvEEEEvNT_6ParamsE --------------------------
	.section	.nv.constant0._ZN7cutlass13device_kernelINS_4gemm6kernel13GemmUniversalIN4cute5tupleIJiiiiEEENS1_10collective13CollectiveMmaINS1_34MainloopSm90TmaGmmaWarpSpecializedILi19ENS5_IJNS4_1CILi1EEESB_SB_EEENS1_35KernelTmaWarpSpecializedCooperativeEEENS5_IJNSA_ILi128EEENSA_ILi240EEENSA_ILi32EEEEEEaNS5_IJlSB_lEEEaSJ_NS4_8TiledMMAINS4_8MMA_AtomIJNS4_4SM904GMMA26MMA_64x16x32_S32S8S8_SS_TNEEEENS4_6LayoutINS5_IJNSA_ILi2EEESB_SB_EEENS5_IJSB_NSA_ILi0EEEST_EEEEENS5_IJNS4_10UnderscoreESW_SW_EEEEENS4_13SM90_TMA_LOADENS4_14ComposedLayoutINS4_7SwizzleILi1ELi4ELi3EEENS4_18smem_ptr_flag_bitsILi8EEENSQ_INS5_IJNSA_ILi8EEESH_EEENS5_IJSH_SB_EEEEEEEvNS4_8identityESZ_S19_vS1A_EENS_8epilogue10collective6detail29Sm90TmaWarpSpecializedAdapterINS1D_15DefaultEpilogueIaSJ_SJ_NS1C_6thread17LinearCombinationIaLi1EiiLNS1H_9ScaleType4KindE0ELNS_15FloatRoundStyleE2EaEENS1_15EpilogueDefaultEEEEEvvEEEEvNT_6ParamsE,"a",@progbits
	.sectionflags	@""
	.align	4
.nv.constant0._ZN7cutlass13device_kernelINS_4gemm6kernel13GemmUniversalIN4cute5tupleIJiiiiEEENS1_10collective13CollectiveMmaINS1_34MainloopSm90TmaGmmaWarpSpecializedILi19ENS5_IJNS4_1CILi1EEESB_SB_EEENS1_35KernelTmaWarpSpecializedCooperativeEEENS5_IJNSA_ILi128EEENSA_ILi240EEENSA_ILi32EEEEEEaNS5_IJlSB_lEEEaSJ_NS4_8TiledMMAINS4_8MMA_AtomIJNS4_4SM904GMMA26MMA_64x16x32_S32S8S8_SS_TNEEEENS4_6LayoutINS5_IJNSA_ILi2EEESB_SB_EEENS5_IJSB_NSA_ILi0EEEST_EEEEENS5_IJNS4_10UnderscoreESW_SW_EEEEENS4_13SM90_TMA_LOADENS4_14ComposedLayoutINS4_7SwizzleILi1ELi4ELi3EEENS4_18smem_ptr_flag_bitsILi8EEENSQ_INS5_IJNSA_ILi8EEESH_EEENS5_IJSH_SB_EEEEEEEvNS4_8identityESZ_S19_vS1A_EENS_8epilogue10collective6detail29Sm90TmaWarpSpecializedAdapterINS1D_15DefaultEpilogueIaSJ_SJ_NS1C_6thread17LinearCombinationIaLi1EiiLNS1H_9ScaleType4KindE0ELNS_15FloatRoundStyleE2EaEENS1_15EpilogueDefaultEEEEEvvEEEEvNT_6ParamsE:
	.zero		1664


//--------------------- SYMBOLS --------------------------

	.type		.nv.reservedSmem.offset0,@object
	.size		.nv.reservedSmem.offset0,0x4
	.type		__assertfail,@function
